// auto-generated by cutlass_sweep.gemm — config: {"arch": "sm_90", "cluster_m": 1, "cluster_n": 1, "dtype": "fp16", "dtype_b": "fp16", "layout": "nt", "stages": 0, "tile_k": 64, "tile_m": 128, "tile_n": 80}
#include "cutlass/cutlass.h"
#include "cutlass/gemm/collective/collective_builder.hpp"
#include "cutlass/gemm/device/gemm_universal_adapter.h"
#include "cutlass/gemm/kernel/gemm_universal.hpp"
#include "cutlass/epilogue/collective/collective_builder.hpp"

using ElemA = cutlass::half_t;
using ElemB = cutlass::half_t;
using ElemCD = cutlass::half_t;
using Acc  = float;
using TileShape    = cute::Shape<cute::_128, cute::_80, cute::_64>;
using ClusterShape = cute::Shape<cute::_1, cute::_1, cute::_1>;

using CollectiveEpilogue = typename cutlass::epilogue::collective::CollectiveBuilder<
    cutlass::arch::Sm90, cutlass::arch::OpClassTensorOp,
    TileShape, ClusterShape,
    cutlass::epilogue::collective::EpilogueTileAuto,
    Acc, Acc,
    ElemCD, cutlass::layout::RowMajor, 128 / cutlass::sizeof_bits<ElemCD>::value,
    ElemCD, cutlass::layout::RowMajor, 128 / cutlass::sizeof_bits<ElemCD>::value,
    cutlass::epilogue::collective::EpilogueScheduleAuto
  >::CollectiveOp;

using CollectiveMainloop = typename cutlass::gemm::collective::CollectiveBuilder<
    cutlass::arch::Sm90, cutlass::arch::OpClassTensorOp,
    ElemA, cutlass::layout::RowMajor, 128 / cutlass::sizeof_bits<ElemA>::value,
    ElemB, cutlass::layout::ColumnMajor, 128 / cutlass::sizeof_bits<ElemB>::value,
    Acc,
    TileShape, ClusterShape,
    cutlass::gemm::collective::StageCountAutoCarveout<static_cast<int>(sizeof(typename CollectiveEpilogue::SharedStorage))>,
    cutlass::gemm::collective::KernelScheduleAuto
  >::CollectiveOp;

using GemmKernel = cutlass::gemm::kernel::GemmUniversal<
    cute::Shape<int,int,int,int>,
    CollectiveMainloop,
    CollectiveEpilogue
>;
using Gemm = cutlass::gemm::device::GemmUniversalAdapter<GemmKernel>;

// Force the device kernel symbol into the cubin without needing a host main.
auto* _anchor = &cutlass::device_kernel<GemmKernel>;


// ===== COMPILED SASS (sm_90a) =====

	.target	sm_90a

	.elftype	@"ET_EXEC"


//--------------------- .note.nv.tkinfo           --------------------------
	.section	.note.nv.tkinfo,"",@"SHT_NOTE"
	.sectionflags	@"SHF_NOTE_NV_TKINFO"
	.tkinfo
        /*0018*/ 	.word	0x00000002
        /*0030*/ 	.string	""
        /*0030*/ 	.string	"ptxas"
        /*0030*/ 	.string	"Cuda compilation tools, release 13.0, V13.0.88"
        /*0030*/ 	.string	"Build cuda_13.0.r13.0/compiler.36424714_0"
        /*0030*/ 	.string	"-arch sm_90a -m 64 "



//--------------------- .note.nv.cuinfo           --------------------------
	.section	.note.nv.cuinfo,"",@"SHT_NOTE"
	.sectionflags	@"SHF_NOTE_NV_CUINFO"
        /*0018*/ 	.short	0x0002
        /*001a*/ 	.short	0x005a
        /*001c*/ 	.short	0x0082
	.zero		2


//--------------------- .nv.info                  --------------------------
	.section	.nv.info,"",@"SHT_CUDA_INFO"
	.align	4


	//----- nvinfo : EIATTR_REGCOUNT
	.align		4
        /*0000*/ 	.byte	0x04, 0x2f
        /*0002*/ 	.short	(.L_15 - .L_14)
	.align		4
.L_14:
        /*0004*/ 	.word	index@(_ZN7cutlass13device_kernelINS_4gemm6kernel13GemmUniversalIN4cute5tupleIJiiiiEEENS1_10collective13CollectiveMmaINS1_34MainloopSm90TmaGmmaWarpSpecializedILi8ENS5_IJNS4_1CILi1EEESB_SB_EEENS1_35KernelTmaWarpSpecializedCooperativeEEENS5_IJNSA_ILi128EEENSA_ILi80EEENSA_ILi64EEEEEENS_6half_tENS5_IJlSB_lEEESJ_SK_NS4_8TiledMMAINS4_8MMA_AtomIJNS4_4SM904GMMA25MMA_64x16x16_F32F16F16_SSILNSO_5MajorE0ELSQ_0ELNSO_7ScaleInE1ELSR_1EEEEEENS4_6LayoutINS5_IJNSA_ILi2EEESB_SB_EEENS5_IJSB_NSA_ILi0EEESX_EEEEENS5_IJNS4_10UnderscoreES10_S10_EEEEENS4_13SM90_TMA_LOADENS4_14ComposedLayoutINS4_7SwizzleILi3ELi4ELi3EEENS4_18smem_ptr_flag_bitsILi16EEENSU_INS5_IJNSA_ILi8EEESH_EEENS5_IJSH_SB_EEEEEEEvNS4_8identityES13_S1D_vS1E_EENS_8epilogue10collective6detail29Sm90TmaWarpSpecializedAdapterINS1H_15DefaultEpilogueISJ_SK_SK_NS1G_6thread17LinearCombinationISJ_Li1EffLNS1L_9ScaleType4KindE0ELNS_15FloatRoundStyleE2ESJ_EENS1_15EpilogueDefaultEEEEEvvEEEEvNT_6ParamsE)
        /*0008*/ 	.word	0x000000a8


	//----- nvinfo : EIATTR_FRAME_SIZE
	.align		4
.L_15:
        /*000c*/ 	.byte	0x04, 0x11
        /*000e*/ 	.short	(.L_17 - .L_16)
	.align		4
.L_16:
        /*0010*/ 	.word	index@(_ZN7cutlass13device_kernelINS_4gemm6kernel13GemmUniversalIN4cute5tupleIJiiiiEEENS1_10collective13CollectiveMmaINS1_34MainloopSm90TmaGmmaWarpSpecializedILi8ENS5_IJNS4_1CILi1EEESB_SB_EEENS1_35KernelTmaWarpSpecializedCooperativeEEENS5_IJNSA_ILi128EEENSA_ILi80EEENSA_ILi64EEEEEENS_6half_tENS5_IJlSB_lEEESJ_SK_NS4_8TiledMMAINS4_8MMA_AtomIJNS4_4SM904GMMA25MMA_64x16x16_F32F16F16_SSILNSO_5MajorE0ELSQ_0ELNSO_7ScaleInE1ELSR_1EEEEEENS4_6LayoutINS5_IJNSA_ILi2EEESB_SB_EEENS5_IJSB_NSA_ILi0EEESX_EEEEENS5_IJNS4_10UnderscoreES10_S10_EEEEENS4_13SM90_TMA_LOADENS4_14ComposedLayoutINS4_7SwizzleILi3ELi4ELi3EEENS4_18smem_ptr_flag_bitsILi16EEENSU_INS5_IJNSA_ILi8EEESH_EEENS5_IJSH_SB_EEEEEEEvNS4_8identityES13_S1D_vS1E_EENS_8epilogue10collective6detail29Sm90TmaWarpSpecializedAdapterINS1H_15DefaultEpilogueISJ_SK_SK_NS1G_6thread17LinearCombinationISJ_Li1EffLNS1L_9ScaleType4KindE0ELNS_15FloatRoundStyleE2ESJ_EENS1_15EpilogueDefaultEEEEEvvEEEEvNT_6ParamsE)
        /*0014*/ 	.word	0x00000000


	//----- nvinfo : EIATTR_MIN_STACK_SIZE
	.align		4
.L_17:
        /*0018*/ 	.byte	0x04, 0x12
        /*001a*/ 	.short	(.L_19 - .L_18)
	.align		4
.L_18:
        /*001c*/ 	.word	index@(_ZN7cutlass13device_kernelINS_4gemm6kernel13GemmUniversalIN4cute5tupleIJiiiiEEENS1_10collective13CollectiveMmaINS1_34MainloopSm90TmaGmmaWarpSpecializedILi8ENS5_IJNS4_1CILi1EEESB_SB_EEENS1_35KernelTmaWarpSpecializedCooperativeEEENS5_IJNSA_ILi128EEENSA_ILi80EEENSA_ILi64EEEEEENS_6half_tENS5_IJlSB_lEEESJ_SK_NS4_8TiledMMAINS4_8MMA_AtomIJNS4_4SM904GMMA25MMA_64x16x16_F32F16F16_SSILNSO_5MajorE0ELSQ_0ELNSO_7ScaleInE1ELSR_1EEEEEENS4_6LayoutINS5_IJNSA_ILi2EEESB_SB_EEENS5_IJSB_NSA_ILi0EEESX_EEEEENS5_IJNS4_10UnderscoreES10_S10_EEEEENS4_13SM90_TMA_LOADENS4_14ComposedLayoutINS4_7SwizzleILi3ELi4ELi3EEENS4_18smem_ptr_flag_bitsILi16EEENSU_INS5_IJNSA_ILi8EEESH_EEENS5_IJSH_SB_EEEEEEEvNS4_8identityES13_S1D_vS1E_EENS_8epilogue10collective6detail29Sm90TmaWarpSpecializedAdapterINS1H_15DefaultEpilogueISJ_SK_SK_NS1G_6thread17LinearCombinationISJ_Li1EffLNS1L_9ScaleType4KindE0ELNS_15FloatRoundStyleE2ESJ_EENS1_15EpilogueDefaultEEEEEvvEEEEvNT_6ParamsE)
        /*0020*/ 	.word	0x00000000
.L_19:


//--------------------- .nv.compat                --------------------------
	.section	.nv.compat,"",@"SHT_CUDA_COMPAT_INFO"
	.align	4
        /*0000*/ 	.byte	0x02, 0x09, 0x01, 0x00, 0x02, 0x02, 0x04, 0x00, 0x02, 0x05, 0x05, 0x00, 0x03, 0x07, 0x01, 0x01
        /*0010*/ 	.byte	0x02, 0x03, 0x01, 0x00, 0x02, 0x06, 0x01, 0x00, 0x04, 0x0b, 0x08, 0x00, 0x00, 0x00, 0x00, 0x00
        /*0020*/ 	.byte	0x00, 0x00, 0x00, 0x00


//--------------------- .nv.info._ZN7cutlass13device_kernelINS_4gemm6kernel13GemmUniversalIN4cute5tupleIJiiiiEEENS1_10collective13CollectiveMmaINS1_34MainloopSm90TmaGmmaWarpSpecializedILi8ENS5_IJNS4_1CILi1EEESB_SB_EEENS1_35KernelTmaWarpSpecializedCooperativeEEENS5_IJNSA_ILi128EEENSA_ILi80EEENSA_ILi64EEEEEENS_6half_tENS5_IJlSB_lEEESJ_SK_NS4_8TiledMMAINS4_8MMA_AtomIJNS4_4SM904GMMA25MMA_64x16x16_F32F16F16_SSILNSO_5MajorE0ELSQ_0ELNSO_7ScaleInE1ELSR_1EEEEEENS4_6LayoutINS5_IJNSA_ILi2EEESB_SB_EEENS5_IJSB_NSA_ILi0EEESX_EEEEENS5_IJNS4_10UnderscoreES10_S10_EEEEENS4_13SM90_TMA_LOADENS4_14ComposedLayoutINS4_7SwizzleILi3ELi4ELi3EEENS4_18smem_ptr_flag_bitsILi16EEENSU_INS5_IJNSA_ILi8EEESH_EEENS5_IJSH_SB_EEEEEEEvNS4_8identityES13_S1D_vS1E_EENS_8epilogue10collective6detail29Sm90TmaWarpSpecializedAdapterINS1H_15DefaultEpilogueISJ_SK_SK_NS1G_6thread17LinearCombinationISJ_Li1EffLNS1L_9ScaleType4KindE0ELNS_15FloatRoundStyleE2ESJ_EENS1_15EpilogueDefaultEEEEEvvEEEEvNT_6ParamsE --------------------------
	.section	.nv.info._ZN7cutlass13device_kernelINS_4gemm6kernel13GemmUniversalIN4cute5tupleIJiiiiEEENS1_10collective13CollectiveMmaINS1_34MainloopSm90TmaGmmaWarpSpecializedILi8ENS5_IJNS4_1CILi1EEESB_SB_EEENS1_35KernelTmaWarpSpecializedCooperativeEEENS5_IJNSA_ILi128EEENSA_ILi80EEENSA_ILi64EEEEEENS_6half_tENS5_IJlSB_lEEESJ_SK_NS4_8TiledMMAINS4_8MMA_AtomIJNS4_4SM904GMMA25MMA_64x16x16_F32F16F16_SSILNSO_5MajorE0ELSQ_0ELNSO_7ScaleInE1ELSR_1EEEEEENS4_6LayoutINS5_IJNSA_ILi2EEESB_SB_EEENS5_IJSB_NSA_ILi0EEESX_EEEEENS5_IJNS4_10UnderscoreES10_S10_EEEEENS4_13SM90_TMA_LOADENS4_14ComposedLayoutINS4_7SwizzleILi3ELi4ELi3EEENS4_18smem_ptr_flag_bitsILi16EEENSU_INS5_IJNSA_ILi8EEESH_EEENS5_IJSH_SB_EEEEEEEvNS4_8identityES13_S1D_vS1E_EENS_8epilogue10collective6detail29Sm90TmaWarpSpecializedAdapterINS1H_15DefaultEpilogueISJ_SK_SK_NS1G_6thread17LinearCombinationISJ_Li1EffLNS1L_9ScaleType4KindE0ELNS_15FloatRoundStyleE2ESJ_EENS1_15EpilogueDefaultEEEEEvvEEEEvNT_6ParamsE,"",@"SHT_CUDA_INFO"
	.sectionflags	@""
	.align	4


	//----- nvinfo : EIATTR_CUDA_API_VERSION
	.align		4
        /*0000*/ 	.byte	0x04, 0x37
        /*0002*/ 	.short	(.L_21 - .L_20)
.L_20:
        /*0004*/ 	.word	0x00000082


	//----- nvinfo : EIATTR_KPARAM_INFO
	.align		4
.L_21:
        /*0008*/ 	.byte	0x04, 0x17
        /*000a*/ 	.short	(.L_23 - .L_22)
.L_22:
        /*000c*/ 	.word	0x00000000
        /*0010*/ 	.short	0x0000
        /*0012*/ 	.short	0x0070
        /*0014*/ 	.byte	0x00, 0xf0, 0x01, 0x10


	//----- nvinfo : EIATTR_SPARSE_MMA_MASK
	.align		4
.L_23:
        /*0018*/ 	.byte	0x03, 0x50
        /*001a*/ 	.short	0x0000


	//----- nvinfo : EIATTR_MAXREG_COUNT
	.align		4
        /*001c*/ 	.byte	0x03, 0x1b
        /*001e*/ 	.short	0x00a8


	//----- nvinfo : EIATTR_NUM_BARRIERS
	.align		4
        /*0020*/ 	.byte	0x02, 0x4c
        /*0022*/ 	.byte	0x01
	.zero		1


	//----- nvinfo : EIATTR_EXTERNS
	.align		4
        /*0024*/ 	.byte	0x04, 0x0f
        /*0026*/ 	.short	(.L_25 - .L_24)


	//   ....[0]....
	.align		4
.L_24:
        /*0028*/ 	.word	index@(__assertfail)


	//----- nvinfo : EIATTR_MERCURY_ISA_VERSION
	.align		4
.L_25:
        /*002c*/ 	.byte	0x03, 0x5f
        /*002e*/ 	.short	0x0101


	//----- nvinfo : EIATTR_INT_WARP_WIDE_INSTR_OFFSETS
	.align		4
        /*0030*/ 	.byte	0x04, 0x31
        /*0032*/ 	.short	(.L_27 - .L_26)


	//   ....[0]....
.L_26:
        /*0034*/ 	.word	0x00000460


	//   ....[1]....
        /*0038*/ 	.word	0x00000470


	//   ....[2]....
        /*003c*/ 	.word	0x00000590


	//----- nvinfo : EIATTR_COOP_GROUP_MASK_REGIDS
	.align		4
.L_27:
        /*0040*/ 	.byte	0x04, 0x29
        /*0042*/ 	.short	(.L_29 - .L_28)


	//   ....[0]....
.L_28:
        /*0044*/ 	.word	0xffffffff


	//   ....[1]....
        /*0048*/ 	.word	0xffffffff


	//   ....[2]....
        /*004c*/ 	.word	0xffffffff


	//   ....[3]....
        /*0050*/ 	.word	0xffffffff


	//   ....[4]....
        /*0054*/ 	.word	0xffffffff


	//----- nvinfo : EIATTR_COOP_GROUP_INSTR_OFFSETS
	.align		4
.L_29:
        /*0058*/ 	.byte	0x04, 0x28
        /*005a*/ 	.short	(.L_31 - .L_30)


	//   ....[0]....
.L_30:
        /*005c*/ 	.word	0x00000060


	//   ....[1]....
        /*0060*/ 	.word	0x00000070


	//   ....[2]....
        /*0064*/ 	.word	0x00000130


	//   ....[3]....
        /*0068*/ 	.word	0x00000370


	//   ....[4]....
        /*006c*/ 	.word	0x00001250


	//----- nvinfo : EIATTR_REG_RECONFIG
	.align		4
.L_31:
        /*0070*/ 	.byte	0x01, 0x54
	.zero		2


	//----- nvinfo : EIATTR_SYSCALL_OFFSETS
	.align		4
        /*0074*/ 	.byte	0x04, 0x46
        /*0076*/ 	.short	(.L_33 - .L_32)


	//   ....[0]....
.L_32:
        /*0078*/ 	.word	0x00001440


	//----- nvinfo : EIATTR_MBARRIER_INSTR_OFFSETS
	.align		4
.L_33:
        /*007c*/ 	.byte	0x04, 0x39
        /*007e*/ 	.short	(.L_35 - .L_34)


	//   ....[0]....
.L_34:
        /*0080*/ 	.word	0x00000250
        /*0084*/ 	.word	0x000000ff
        /*0088*/ 	.word	0x00000000
        /*008c*/ 	.short	0x0100
        /*008e*/ 	.byte	0x08
	.zero		1


	//   ....[1]....
        /*0090*/ 	.word	0x00000260
        /*0094*/ 	.word	0x000000ff
        /*0098*/ 	.word	0x00000040
        /*009c*/ 	.short	0x0100
        /*009e*/ 	.byte	0x08
	.zero		1


	//   ....[2]....
        /*00a0*/ 	.word	0x00000270
        /*00a4*/ 	.word	0x000000ff
        /*00a8*/ 	.word	0x00000008
        /*00ac*/ 	.short	0x0100
        /*00ae*/ 	.byte	0x08
	.zero		1


	//   ....[3]....
        /*00b0*/ 	.word	0x00000280
        /*00b4*/ 	.word	0x000000ff
        /*00b8*/ 	.word	0x00000048
        /*00bc*/ 	.short	0x0100
        /*00be*/ 	.byte	0x08
	.zero		1


	//   ....[4]....
        /*00c0*/ 	.word	0x00000290
        /*00c4*/ 	.word	0x000000ff
        /*00c8*/ 	.word	0x00000010
        /*00cc*/ 	.short	0x0100
        /*00ce*/ 	.byte	0x08
	.zero		1


	//   ....[5]....
        /*00d0*/ 	.word	0x000002a0
        /*00d4*/ 	.word	0x000000ff
        /*00d8*/ 	.word	0x00000050
        /*00dc*/ 	.short	0x0100
        /*00de*/ 	.byte	0x08
	.zero		1


	//   ....[6]....
        /*00e0*/ 	.word	0x000002b0
        /*00e4*/ 	.word	0x000000ff
        /*00e8*/ 	.word	0x00000018
        /*00ec*/ 	.short	0x0100
        /*00ee*/ 	.byte	0x08
	.zero		1


	//   ....[7]....
        /*00f0*/ 	.word	0x000002c0
        /*00f4*/ 	.word	0x000000ff
        /*00f8*/ 	.word	0x00000058
        /*00fc*/ 	.short	0x0100
        /*00fe*/ 	.byte	0x08
	.zero		1


	//   ....[8]....
        /*0100*/ 	.word	0x000002d0
        /*0104*/ 	.word	0x000000ff
        /*0108*/ 	.word	0x00000020
        /*010c*/ 	.short	0x0100
        /*010e*/ 	.byte	0x08
	.zero		1


	//   ....[9]....
        /*0110*/ 	.word	0x000002e0
        /*0114*/ 	.word	0x000000ff
        /*0118*/ 	.word	0x00000060
        /*011c*/ 	.short	0x0100
        /*011e*/ 	.byte	0x08
	.zero		1


	//   ....[10]....
        /*0120*/ 	.word	0x000002f0
        /*0124*/ 	.word	0x000000ff
        /*0128*/ 	.word	0x00000028
        /*012c*/ 	.short	0x0100
        /*012e*/ 	.byte	0x08
	.zero		1


	//   ....[11]....
        /*0130*/ 	.word	0x00000300
        /*0134*/ 	.word	0x000000ff
        /*0138*/ 	.word	0x00000068
        /*013c*/ 	.short	0x0100
        /*013e*/ 	.byte	0x08
	.zero		1


	//   ....[12]....
        /*0140*/ 	.word	0x00000310
        /*0144*/ 	.word	0x000000ff
        /*0148*/ 	.word	0x00000030
        /*014c*/ 	.short	0x0100
        /*014e*/ 	.byte	0x08
	.zero		1


	//   ....[13]....
        /*0150*/ 	.word	0x00000320
        /*0154*/ 	.word	0x000000ff
        /*0158*/ 	.word	0x00000070
        /*015c*/ 	.short	0x0100
        /*015e*/ 	.byte	0x08
	.zero		1


	//   ....[14]....
        /*0160*/ 	.word	0x00000330
        /*0164*/ 	.word	0x000000ff
        /*0168*/ 	.word	0x00000038
        /*016c*/ 	.short	0x0100
        /*016e*/ 	.byte	0x08
	.zero		1


	//   ....[15]....
        /*0170*/ 	.word	0x00000340
        /*0174*/ 	.word	0x000000ff
        /*0178*/ 	.word	0x00000078
        /*017c*/ 	.short	0x0100
        /*017e*/ 	.byte	0x08
	.zero		1


	//   ....[16]....
        /*0180*/ 	.word	0x00000610
        /*0184*/ 	.word	0x000000ff
        /*0188*/ 	.word	0x00000090
        /*018c*/ 	.short	0x0100
        /*018e*/ 	.byte	0x08
	.zero		1


	//   ....[17]....
        /*0190*/ 	.word	0x00000670
        /*0194*/ 	.word	0x000000ff
        /*0198*/ 	.word	0x00000098
        /*019c*/ 	.short	0x0100
        /*019e*/ 	.byte	0x08
	.zero		1


	//   ....[18]....
        /*01a0*/ 	.word	0x000014c0
        /*01a4*/ 	.word	0x00000003
        /*01a8*/ 	.word	0x00000000
        /*01ac*/ 	.short	0x010a
        /*01ae*/ 	.byte	0x3f
	.zero		1


	//   ....[19]....
        /*01b0*/ 	.word	0x00001520
        /*01b4*/ 	.word	0x00000003
        /*01b8*/ 	.word	0x00000000
        /*01bc*/ 	.short	0x010a
        /*01be*/ 	.byte	0x3f
	.zero		1


	//   ....[20]....
        /*01c0*/ 	.word	0x00001eb0
        /*01c4*/ 	.word	0x000000ff
        /*01c8*/ 	.word	0x00000000
        /*01cc*/ 	.short	0x010a
        /*01ce*/ 	.byte	0x04
	.zero		1


	//   ....[21]....
        /*01d0*/ 	.word	0x00001ef0
        /*01d4*/ 	.word	0x000000ff
        /*01d8*/ 	.word	0x00000000
        /*01dc*/ 	.short	0x010a
        /*01de*/ 	.byte	0x04
	.zero		1


	//   ....[22]....
        /*01e0*/ 	.word	0x00002750
        /*01e4*/ 	.word	0x000000ff
        /*01e8*/ 	.word	0x00000000
        /*01ec*/ 	.short	0x0101
        /*01ee*/ 	.byte	0x0a
	.zero		1


	//   ....[23]....
        /*01f0*/ 	.word	0x00002910
        /*01f4*/ 	.word	0x000000ff
        /*01f8*/ 	.word	0x00000000
        /*01fc*/ 	.short	0x0101
        /*01fe*/ 	.byte	0x04
	.zero		1


	//   ....[24]....
        /*0200*/ 	.word	0x00006450
        /*0204*/ 	.word	0x0000000e
        /*0208*/ 	.word	0x00000040
        /*020c*/ 	.short	0x010a
        /*020e*/ 	.byte	0x3f
	.zero		1


	//   ....[25]....
        /*0210*/ 	.word	0x00006810
        /*0214*/ 	.word	0x00000005
        /*0218*/ 	.word	0x00000098
        /*021c*/ 	.short	0x0101
        /*021e*/ 	.byte	0x3f
	.zero		1


	//   ....[26]....
        /*0220*/ 	.word	0x00006f20
        /*0224*/ 	.word	0x00000007
        /*0228*/ 	.word	0x00000000
        /*022c*/ 	.short	0x010a
        /*022e*/ 	.byte	0x3f
	.zero		1


	//   ....[27]....
        /*0230*/ 	.word	0x00006fa0
        /*0234*/ 	.word	0x00000008
        /*0238*/ 	.word	0x00000000
        /*023c*/ 	.short	0x010a
        /*023e*/ 	.byte	0x3f
	.zero		1


	//   ....[28]....
        /*0240*/ 	.word	0x00007030
        /*0244*/ 	.word	0x00000009
        /*0248*/ 	.word	0x00000000
        /*024c*/ 	.short	0x010a
        /*024e*/ 	.byte	0x3f
	.zero		1


	//   ....[29]....
        /*0250*/ 	.word	0x000070c0
        /*0254*/ 	.word	0x00000008
        /*0258*/ 	.word	0x00000000
        /*025c*/ 	.short	0x010a
        /*025e*/ 	.byte	0x3f
	.zero		1


	//   ....[30]....
        /*0260*/ 	.word	0x00007150
        /*0264*/ 	.word	0x00000009
        /*0268*/ 	.word	0x00000000
        /*026c*/ 	.short	0x010a
        /*026e*/ 	.byte	0x3f
	.zero		1


	//   ....[31]....
        /*0270*/ 	.word	0x000071e0
        /*0274*/ 	.word	0x00000008
        /*0278*/ 	.word	0x00000000
        /*027c*/ 	.short	0x010a
        /*027e*/ 	.byte	0x3f
	.zero		1


	//   ....[32]....
        /*0280*/ 	.word	0x00007270
        /*0284*/ 	.word	0x0000000b
        /*0288*/ 	.word	0x00000000
        /*028c*/ 	.short	0x010a
        /*028e*/ 	.byte	0x3f
	.zero		1


	//   ....[33]....
        /*0290*/ 	.word	0x00007300
        /*0294*/ 	.word	0x00000003
        /*0298*/ 	.word	0x00000000
        /*029c*/ 	.short	0x010a
        /*029e*/ 	.byte	0x3f
	.zero		1


	//   ....[34]....
        /*02a0*/ 	.word	0x00007360
        /*02a4*/ 	.word	0x00000003
        /*02a8*/ 	.word	0x00000000
        /*02ac*/ 	.short	0x010a
        /*02ae*/ 	.byte	0x3f
	.zero		1


	//   ....[35]....
        /*02b0*/ 	.word	0x000073c0
        /*02b4*/ 	.word	0x00000004
        /*02b8*/ 	.word	0x00000000
        /*02bc*/ 	.short	0x010a
        /*02be*/ 	.byte	0x3f
	.zero		1


	//   ....[36]....
        /*02c0*/ 	.word	0x00007490
        /*02c4*/ 	.word	0x0000000e
        /*02c8*/ 	.word	0x00000040
        /*02cc*/ 	.short	0x010a
        /*02ce*/ 	.byte	0x3f
	.zero		1


	//   ....[37]....
        /*02d0*/ 	.word	0x00007560
        /*02d4*/ 	.word	0x00000007
        /*02d8*/ 	.word	0x00000000
        /*02dc*/ 	.short	0x010a
        /*02de*/ 	.byte	0x3f
	.zero		1


	//   ....[38]....
        /*02e0*/ 	.word	0x000075b0
        /*02e4*/ 	.word	0x00000008
        /*02e8*/ 	.word	0x00000000
        /*02ec*/ 	.short	0x010a
        /*02ee*/ 	.byte	0x3f
	.zero		1


	//   ....[39]....
        /*02f0*/ 	.word	0x00007600
        /*02f4*/ 	.word	0x00000009
        /*02f8*/ 	.word	0x00000000
        /*02fc*/ 	.short	0x010a
        /*02fe*/ 	.byte	0x3f
	.zero		1


	//   ....[40]....
        /*0300*/ 	.word	0x00007650
        /*0304*/ 	.word	0x00000008
        /*0308*/ 	.word	0x00000000
        /*030c*/ 	.short	0x010a
        /*030e*/ 	.byte	0x3f
	.zero		1


	//   ....[41]....
        /*0310*/ 	.word	0x000076a0
        /*0314*/ 	.word	0x00000009
        /*0318*/ 	.word	0x00000000
        /*031c*/ 	.short	0x010a
        /*031e*/ 	.byte	0x3f
	.zero		1


	//   ....[42]....
        /*0320*/ 	.word	0x000076f0
        /*0324*/ 	.word	0x00000008
        /*0328*/ 	.word	0x00000000
        /*032c*/ 	.short	0x010a
        /*032e*/ 	.byte	0x3f
	.zero		1


	//   ....[43]....
        /*0330*/ 	.word	0x00007740
        /*0334*/ 	.word	0x0000000b
        /*0338*/ 	.word	0x00000000
        /*033c*/ 	.short	0x010a
        /*033e*/ 	.byte	0x3f
	.zero		1


	//----- nvinfo : EIATTR_NUM_MBARRIERS
	.align		4
.L_35:
        /*0340*/ 	.byte	0x03, 0x38
        /*0342*/ 	.short	0x0012


	//----- nvinfo : EIATTR_EXIT_INSTR_OFFSETS
	.align		4
        /*0344*/ 	.byte	0x04, 0x1c
        /*0346*/ 	.short	(.L_37 - .L_36)


	//   ....[0]....
.L_36:
        /*0348*/ 	.word	0x00000710


	//   ....[1]....
        /*034c*/ 	.word	0x00000fd0


	//   ....[2]....
        /*0350*/ 	.word	0x00005b30


	//   ....[3]....
        /*0354*/ 	.word	0x00006160


	//   ....[4]....
        /*0358*/ 	.word	0x00007350


	//----- nvinfo : EIATTR_MAX_THREADS
	.align		4
.L_37:
        /*035c*/ 	.byte	0x04, 0x05
        /*035e*/ 	.short	(.L_39 - .L_38)
.L_38:
        /*0360*/ 	.word	0x00000180
        /*0364*/ 	.word	0x00000001
        /*0368*/ 	.word	0x00000001


	//----- nvinfo : EIATTR_CRS_STACK_SIZE
	.align		4
.L_39:
        /*036c*/ 	.byte	0x04, 0x1e
        /*036e*/ 	.short	(.L_41 - .L_40)
.L_40:
        /*0370*/ 	.word	0x00000000


	//----- nvinfo : EIATTR_CBANK_PARAM_SIZE
	.align		4
.L_41:
        /*0374*/ 	.byte	0x03, 0x19
        /*0376*/ 	.short	0x0470


	//----- nvinfo : EIATTR_PARAM_CBANK
	.align		4
        /*0378*/ 	.byte	0x04, 0x0a
        /*037a*/ 	.short	(.L_43 - .L_42)
	.align		4
.L_42:
        /*037c*/ 	.word	index@(.nv.constant0._ZN7cutlass13device_kernelINS_4gemm6kernel13GemmUniversalIN4cute5tupleIJiiiiEEENS1_10collective13CollectiveMmaINS1_34MainloopSm90TmaGmmaWarpSpecializedILi8ENS5_IJNS4_1CILi1EEESB_SB_EEENS1_35KernelTmaWarpSpecializedCooperativeEEENS5_IJNSA_ILi128EEENSA_ILi80EEENSA_ILi64EEEEEENS_6half_tENS5_IJlSB_lEEESJ_SK_NS4_8TiledMMAINS4_8MMA_AtomIJNS4_4SM904GMMA25MMA_64x16x16_F32F16F16_SSILNSO_5MajorE0ELSQ_0ELNSO_7ScaleInE1ELSR_1EEEEEENS4_6LayoutINS5_IJNSA_ILi2EEESB_SB_EEENS5_IJSB_NSA_ILi0EEESX_EEEEENS5_IJNS4_10UnderscoreES10_S10_EEEEENS4_13SM90_TMA_LOADENS4_14ComposedLayoutINS4_7SwizzleILi3ELi4ELi3EEENS4_18smem_ptr_flag_bitsILi16EEENSU_INS5_IJNSA_ILi8EEESH_EEENS5_IJSH_SB_EEEEEEEvNS4_8identityES13_S1D_vS1E_EENS_8epilogue10collective6detail29Sm90TmaWarpSpecializedAdapterINS1H_15DefaultEpilogueISJ_SK_SK_NS1G_6thread17LinearCombinationISJ_Li1EffLNS1L_9ScaleType4KindE0ELNS_15FloatRoundStyleE2ESJ_EENS1_15EpilogueDefaultEEEEEvvEEEEvNT_6ParamsE)
        /*0380*/ 	.short	0x0210
        /*0382*/ 	.short	0x0470


	//----- nvinfo : EIATTR_SW_WAR
	.align		4
.L_43:
        /*0384*/ 	.byte	0x04, 0x36
        /*0386*/ 	.short	(.L_45 - .L_44)
.L_44:
        /*0388*/ 	.word	0x00000008
.L_45:


//--------------------- .nv.callgraph             --------------------------
	.section	.nv.callgraph,"",@"SHT_CUDA_CALLGRAPH"
	.align	4
	.sectionentsize	8
	.align		4
        /*0000*/ 	.word	0x00000000
	.align		4
        /*0004*/ 	.word	0xffffffff
	.align		4
        /*0008*/ 	.word	index@(_ZN7cutlass13device_kernelINS_4gemm6kernel13GemmUniversalIN4cute5tupleIJiiiiEEENS1_10collective13CollectiveMmaINS1_34MainloopSm90TmaGmmaWarpSpecializedILi8ENS5_IJNS4_1CILi1EEESB_SB_EEENS1_35KernelTmaWarpSpecializedCooperativeEEENS5_IJNSA_ILi128EEENSA_ILi80EEENSA_ILi64EEEEEENS_6half_tENS5_IJlSB_lEEESJ_SK_NS4_8TiledMMAINS4_8MMA_AtomIJNS4_4SM904GMMA25MMA_64x16x16_F32F16F16_SSILNSO_5MajorE0ELSQ_0ELNSO_7ScaleInE1ELSR_1EEEEEENS4_6LayoutINS5_IJNSA_ILi2EEESB_SB_EEENS5_IJSB_NSA_ILi0EEESX_EEEEENS5_IJNS4_10UnderscoreES10_S10_EEEEENS4_13SM90_TMA_LOADENS4_14ComposedLayoutINS4_7SwizzleILi3ELi4ELi3EEENS4_18smem_ptr_flag_bitsILi16EEENSU_INS5_IJNSA_ILi8EEESH_EEENS5_IJSH_SB_EEEEEEEvNS4_8identityES13_S1D_vS1E_EENS_8epilogue10collective6detail29Sm90TmaWarpSpecializedAdapterINS1H_15DefaultEpilogueISJ_SK_SK_NS1G_6thread17LinearCombinationISJ_Li1EffLNS1L_9ScaleType4KindE0ELNS_15FloatRoundStyleE2ESJ_EENS1_15EpilogueDefaultEEEEEvvEEEEvNT_6ParamsE)
	.align		4
        /*000c*/ 	.word	index@(__assertfail)
	.align		4
        /*0010*/ 	.word	0x00000000
	.align		4
        /*0014*/ 	.word	0xfffffffe
	.align		4
        /*0018*/ 	.word	0x00000000
	.align		4
        /*001c*/ 	.word	0xfffffffd
	.align		4
        /*0020*/ 	.word	0x00000000
	.align		4
        /*0024*/ 	.word	0xfffffffc


//--------------------- .nv.constant4             --------------------------
	.section	.nv.constant4,"a",@progbits
	.align	8
	.align		8
.nv.constant4:
        /*0000*/ 	.dword	__assertfail
	.align		8
        /*0008*/ 	.dword	__unnamed_1
	.align		8
        /*0010*/ 	.dword	_ZN39_INTERNAL_bd812703_4_k_cu_67508371_97774cuda3std3__45__cpo5beginE
	.align		8
        /*0018*/ 	.dword	_ZN39_INTERNAL_bd812703_4_k_cu_67508371_97774cuda3std3__45__cpo3endE
	.align		8
        /*0020*/ 	.dword	_ZN39_INTERNAL_bd812703_4_k_cu_67508371_97774cuda3std3__45__cpo6cbeginE
	.align		8
        /*0028*/ 	.dword	_ZN39_INTERNAL_bd812703_4_k_cu_67508371_97774cuda3std3__45__cpo4cendE
	.align		8
        /*0030*/ 	.dword	_ZN39_INTERNAL_bd812703_4_k_cu_67508371_97774cuda3std3__441_GLOBAL__N__bd812703_4_k_cu_67508371_97776ignoreE
	.align		8
        /*0038*/ 	.dword	_ZN39_INTERNAL_bd812703_4_k_cu_67508371_97774cuda3std3__419piecewise_constructE
	.align		8
        /*0040*/ 	.dword	_ZN39_INTERNAL_bd812703_4_k_cu_67508371_97774cuda3std3__48in_placeE
	.align		8
        /*0048*/ 	.dword	_ZN39_INTERNAL_bd812703_4_k_cu_67508371_97774cuda3std6ranges3__45__cpo4swapE
	.align		8
        /*0050*/ 	.dword	_ZN39_INTERNAL_bd812703_4_k_cu_67508371_97774cuda3std6ranges3__45__cpo9iter_moveE
	.align		8
        /*0058*/ 	.dword	_ZN39_INTERNAL_bd812703_4_k_cu_67508371_97774cute7productE
	.align		8
        /*0060*/ 	.dword	_ZN39_INTERNAL_bd812703_4_k_cu_67508371_97774cute1_E
	.align		8
        /*0068*/ 	.dword	$str$22
	.align		8
        /*0070*/ 	.dword	$str$23


//--------------------- .text._ZN7cutlass13device_kernelINS_4gemm6kernel13GemmUniversalIN4cute5tupleIJiiiiEEENS1_10collective13CollectiveMmaINS1_34MainloopSm90TmaGmmaWarpSpecializedILi8ENS5_IJNS4_1CILi1EEESB_SB_EEENS1_35KernelTmaWarpSpecializedCooperativeEEENS5_IJNSA_ILi128EEENSA_ILi80EEENSA_ILi64EEEEEENS_6half_tENS5_IJlSB_lEEESJ_SK_NS4_8TiledMMAINS4_8MMA_AtomIJNS4_4SM904GMMA25MMA_64x16x16_F32F16F16_SSILNSO_5MajorE0ELSQ_0ELNSO_7ScaleInE1ELSR_1EEEEEENS4_6LayoutINS5_IJNSA_ILi2EEESB_SB_EEENS5_IJSB_NSA_ILi0EEESX_EEEEENS5_IJNS4_10UnderscoreES10_S10_EEEEENS4_13SM90_TMA_LOADENS4_14ComposedLayoutINS4_7SwizzleILi3ELi4ELi3EEENS4_18smem_ptr_flag_bitsILi16EEENSU_INS5_IJNSA_ILi8EEESH_EEENS5_IJSH_SB_EEEEEEEvNS4_8identityES13_S1D_vS1E_EENS_8epilogue10collective6detail29Sm90TmaWarpSpecializedAdapterINS1H_15DefaultEpilogueISJ_SK_SK_NS1G_6thread17LinearCombinationISJ_Li1EffLNS1L_9ScaleType4KindE0ELNS_15FloatRoundStyleE2ESJ_EENS1_15EpilogueDefaultEEEEEvvEEEEvNT_6ParamsE --------------------------
	.section	.text._ZN7cutlass13device_kernelINS_4gemm6kernel13GemmUniversalIN4cute5tupleIJiiiiEEENS1_10collective13CollectiveMmaINS1_34MainloopSm90TmaGmmaWarpSpecializedILi8ENS5_IJNS4_1CILi1EEESB_SB_EEENS1_35KernelTmaWarpSpecializedCooperativeEEENS5_IJNSA_ILi128EEENSA_ILi80EEENSA_ILi64EEEEEENS_6half_tENS5_IJlSB_lEEESJ_SK_NS4_8TiledMMAINS4_8MMA_AtomIJNS4_4SM904GMMA25MMA_64x16x16_F32F16F16_SSILNSO_5MajorE0ELSQ_0ELNSO_7ScaleInE1ELSR_1EEEEEENS4_6LayoutINS5_IJNSA_ILi2EEESB_SB_EEENS5_IJSB_NSA_ILi0EEESX_EEEEENS5_IJNS4_10UnderscoreES10_S10_EEEEENS4_13SM90_TMA_LOADENS4_14ComposedLayoutINS4_7SwizzleILi3ELi4ELi3EEENS4_18smem_ptr_flag_bitsILi16EEENSU_INS5_IJNSA_ILi8EEESH_EEENS5_IJSH_SB_EEEEEEEvNS4_8identityES13_S1D_vS1E_EENS_8epilogue10collective6detail29Sm90TmaWarpSpecializedAdapterINS1H_15DefaultEpilogueISJ_SK_SK_NS1G_6thread17LinearCombinationISJ_Li1EffLNS1L_9ScaleType4KindE0ELNS_15FloatRoundStyleE2ESJ_EENS1_15EpilogueDefaultEEEEEvvEEEEvNT_6ParamsE,"ax",@progbits
	.align	128
.text._ZN7cutlass13device_kernelINS_4gemm6kernel13GemmUniversalIN4cute5tupleIJiiiiEEENS1_10collective13CollectiveMmaINS1_34MainloopSm90TmaGmmaWarpSpecializedILi8ENS5_IJNS4_1CILi1EEESB_SB_EEENS1_35KernelTmaWarpSpecializedCooperativeEEENS5_IJNSA_ILi128EEENSA_ILi80EEENSA_ILi64EEEEEENS_6half_tENS5_IJlSB_lEEESJ_SK_NS4_8TiledMMAINS4_8MMA_AtomIJNS4_4SM904GMMA25MMA_64x16x16_F32F16F16_SSILNSO_5MajorE0ELSQ_0ELNSO_7ScaleInE1ELSR_1EEEEEENS4_6LayoutINS5_IJNSA_ILi2EEESB_SB_EEENS5_IJSB_NSA_ILi0EEESX_EEEEENS5_IJNS4_10UnderscoreES10_S10_EEEEENS4_13SM90_TMA_LOADENS4_14ComposedLayoutINS4_7SwizzleILi3ELi4ELi3EEENS4_18smem_ptr_flag_bitsILi16EEENSU_INS5_IJNSA_ILi8EEESH_EEENS5_IJSH_SB_EEEEEEEvNS4_8identityES13_S1D_vS1E_EENS_8epilogue10collective6detail29Sm90TmaWarpSpecializedAdapterINS1H_15DefaultEpilogueISJ_SK_SK_NS1G_6thread17LinearCombinationISJ_Li1EffLNS1L_9ScaleType4KindE0ELNS_15FloatRoundStyleE2ESJ_EENS1_15EpilogueDefaultEEEEEvvEEEEvNT_6ParamsE:
        .type           _ZN7cutlass13device_kernelINS_4gemm6kernel13GemmUniversalIN4cute5tupleIJiiiiEEENS1_10collective13CollectiveMmaINS1_34MainloopSm90TmaGmmaWarpSpecializedILi8ENS5_IJNS4_1CILi1EEESB_SB_EEENS1_35KernelTmaWarpSpecializedCooperativeEEENS5_IJNSA_ILi128EEENSA_ILi80EEENSA_ILi64EEEEEENS_6half_tENS5_IJlSB_lEEESJ_SK_NS4_8TiledMMAINS4_8MMA_AtomIJNS4_4SM904GMMA25MMA_64x16x16_F32F16F16_SSILNSO_5MajorE0ELSQ_0ELNSO_7ScaleInE1ELSR_1EEEEEENS4_6LayoutINS5_IJNSA_ILi2EEESB_SB_EEENS5_IJSB_NSA_ILi0EEESX_EEEEENS5_IJNS4_10UnderscoreES10_S10_EEEEENS4_13SM90_TMA_LOADENS4_14ComposedLayoutINS4_7SwizzleILi3ELi4ELi3EEENS4_18smem_ptr_flag_bitsILi16EEENSU_INS5_IJNSA_ILi8EEESH_EEENS5_IJSH_SB_EEEEEEEvNS4_8identityES13_S1D_vS1E_EENS_8epilogue10collective6detail29Sm90TmaWarpSpecializedAdapterINS1H_15DefaultEpilogueISJ_SK_SK_NS1G_6thread17LinearCombinationISJ_Li1EffLNS1L_9ScaleType4KindE0ELNS_15FloatRoundStyleE2ESJ_EENS1_15EpilogueDefaultEEEEEvvEEEEvNT_6ParamsE,@function
        .size           _ZN7cutlass13device_kernelINS_4gemm6kernel13GemmUniversalIN4cute5tupleIJiiiiEEENS1_10collective13CollectiveMmaINS1_34MainloopSm90TmaGmmaWarpSpecializedILi8ENS5_IJNS4_1CILi1EEESB_SB_EEENS1_35KernelTmaWarpSpecializedCooperativeEEENS5_IJNSA_ILi128EEENSA_ILi80EEENSA_ILi64EEEEEENS_6half_tENS5_IJlSB_lEEESJ_SK_NS4_8TiledMMAINS4_8MMA_AtomIJNS4_4SM904GMMA25MMA_64x16x16_F32F16F16_SSILNSO_5MajorE0ELSQ_0ELNSO_7ScaleInE1ELSR_1EEEEEENS4_6LayoutINS5_IJNSA_ILi2EEESB_SB_EEENS5_IJSB_NSA_ILi0EEESX_EEEEENS5_IJNS4_10UnderscoreES10_S10_EEEEENS4_13SM90_TMA_LOADENS4_14ComposedLayoutINS4_7SwizzleILi3ELi4ELi3EEENS4_18smem_ptr_flag_bitsILi16EEENSU_INS5_IJNSA_ILi8EEESH_EEENS5_IJSH_SB_EEEEEEEvNS4_8identityES13_S1D_vS1E_EENS_8epilogue10collective6detail29Sm90TmaWarpSpecializedAdapterINS1H_15DefaultEpilogueISJ_SK_SK_NS1G_6thread17LinearCombinationISJ_Li1EffLNS1L_9ScaleType4KindE0ELNS_15FloatRoundStyleE2ESJ_EENS1_15EpilogueDefaultEEEEEvvEEEEvNT_6ParamsE,(.L_x_155 - _ZN7cutlass13device_kernelINS_4gemm6kernel13GemmUniversalIN4cute5tupleIJiiiiEEENS1_10collective13CollectiveMmaINS1_34MainloopSm90TmaGmmaWarpSpecializedILi8ENS5_IJNS4_1CILi1EEESB_SB_EEENS1_35KernelTmaWarpSpecializedCooperativeEEENS5_IJNSA_ILi128EEENSA_ILi80EEENSA_ILi64EEEEEENS_6half_tENS5_IJlSB_lEEESJ_SK_NS4_8TiledMMAINS4_8MMA_AtomIJNS4_4SM904GMMA25MMA_64x16x16_F32F16F16_SSILNSO_5MajorE0ELSQ_0ELNSO_7ScaleInE1ELSR_1EEEEEENS4_6LayoutINS5_IJNSA_ILi2EEESB_SB_EEENS5_IJSB_NSA_ILi0EEESX_EEEEENS5_IJNS4_10UnderscoreES10_S10_EEEEENS4_13SM90_TMA_LOADENS4_14ComposedLayoutINS4_7SwizzleILi3ELi4ELi3EEENS4_18smem_ptr_flag_bitsILi16EEENSU_INS5_IJNSA_ILi8EEESH_EEENS5_IJSH_SB_EEEEEEEvNS4_8identityES13_S1D_vS1E_EENS_8epilogue10collective6detail29Sm90TmaWarpSpecializedAdapterINS1H_15DefaultEpilogueISJ_SK_SK_NS1G_6thread17LinearCombinationISJ_Li1EffLNS1L_9ScaleType4KindE0ELNS_15FloatRoundStyleE2ESJ_EENS1_15EpilogueDefaultEEEEEvvEEEEvNT_6ParamsE)
        .other          _ZN7cutlass13device_kernelINS_4gemm6kernel13GemmUniversalIN4cute5tupleIJiiiiEEENS1_10collective13CollectiveMmaINS1_34MainloopSm90TmaGmmaWarpSpecializedILi8ENS5_IJNS4_1CILi1EEESB_SB_EEENS1_35KernelTmaWarpSpecializedCooperativeEEENS5_IJNSA_ILi128EEENSA_ILi80EEENSA_ILi64EEEEEENS_6half_tENS5_IJlSB_lEEESJ_SK_NS4_8TiledMMAINS4_8MMA_AtomIJNS4_4SM904GMMA25MMA_64x16x16_F32F16F16_SSILNSO_5MajorE0ELSQ_0ELNSO_7ScaleInE1ELSR_1EEEEEENS4_6LayoutINS5_IJNSA_ILi2EEESB_SB_EEENS5_IJSB_NSA_ILi0EEESX_EEEEENS5_IJNS4_10UnderscoreES10_S10_EEEEENS4_13SM90_TMA_LOADENS4_14ComposedLayoutINS4_7SwizzleILi3ELi4ELi3EEENS4_18smem_ptr_flag_bitsILi16EEENSU_INS5_IJNSA_ILi8EEESH_EEENS5_IJSH_SB_EEEEEEEvNS4_8identityES13_S1D_vS1E_EENS_8epilogue10collective6detail29Sm90TmaWarpSpecializedAdapterINS1H_15DefaultEpilogueISJ_SK_SK_NS1G_6thread17LinearCombinationISJ_Li1EffLNS1L_9ScaleType4KindE0ELNS_15FloatRoundStyleE2ESJ_EENS1_15EpilogueDefaultEEEEEvvEEEEvNT_6ParamsE,@"STO_CUDA_ENTRY STV_DEFAULT"
_ZN7cutlass13device_kernelINS_4gemm6kernel13GemmUniversalIN4cute5tupleIJiiiiEEENS1_10collective13CollectiveMmaINS1_34MainloopSm90TmaGmmaWarpSpecializedILi8ENS5_IJNS4_1CILi1EEESB_SB_EEENS1_35KernelTmaWarpSpecializedCooperativeEEENS5_IJNSA_ILi128EEENSA_ILi80EEENSA_ILi64EEEEEENS_6half_tENS5_IJlSB_lEEESJ_SK_NS4_8TiledMMAINS4_8MMA_AtomIJNS4_4SM904GMMA25MMA_64x16x16_F32F16F16_SSILNSO_5MajorE0ELSQ_0ELNSO_7ScaleInE1ELSR_1EEEEEENS4_6LayoutINS5_IJNSA_ILi2EEESB_SB_EEENS5_IJSB_NSA_ILi0EEESX_EEEEENS5_IJNS4_10UnderscoreES10_S10_EEEEENS4_13SM90_TMA_LOADENS4_14ComposedLayoutINS4_7SwizzleILi3ELi4ELi3EEENS4_18smem_ptr_flag_bitsILi16EEENSU_INS5_IJNSA_ILi8EEESH_EEENS5_IJSH_SB_EEEEEEEvNS4_8identityES13_S1D_vS1E_EENS_8epilogue10collective6detail29Sm90TmaWarpSpecializedAdapterINS1H_15DefaultEpilogueISJ_SK_SK_NS1G_6thread17LinearCombinationISJ_Li1EffLNS1L_9ScaleType4KindE0ELNS_15FloatRoundStyleE2ESJ_EENS1_15EpilogueDefaultEEEEEvvEEEEvNT_6ParamsE:
[----:B------:R-:W0:Y:S01]  /*0000*/  LDC R1, c[0x0][0x28] ;  /* 0x00000a00ff017b82 */ /* 0x000e220000000800 */
[----:B------:R-:W1:Y:S01]  /*0010*/  S2R R4, SR_TID.X ;  /* 0x0000000000047919 */ /* 0x000e620000002100 */
[----:B------:R-:W-:Y:S01]  /*0020*/  ELECT P0, URZ, PT ;  /* 0x00000000003f782f */ /* 0x000fe20003800000 */
[----:B------:R-:W-:Y:S01]  /*0030*/  BSSY B0, `(.L_x_0) ;  /* 0x000000f000007945 */ /* 0x000fe20003800000 */
[--C-:B-1----:R-:W-:Y:S02]  /*0040*/  SHF.R.U32.HI R0, RZ, 0x5, R4.reuse ;  /* 0x00000005ff007819 */ /* 0x102fe40000011604 */
[----:B------:R-:W-:-:S03]  /*0050*/  SHF.R.U32.HI R14, RZ, 0x7, R4 ;  /* 0x00000007ff0e7819 */ /* 0x000fc60000011604 */
[----:B------:R-:W1:Y:S04]  /*0060*/  SHFL.IDX PT, R5, R0, RZ, 0x1f ;  /* 0x00001fff00057589 */ /* 0x000e6800000e0000 */
[----:B------:R2:W3:Y:S01]  /*0070*/  SHFL.IDX PT, R10, R14, RZ, 0x1f ;  /* 0x00001fff0e0a7589 */ /* 0x0004e200000e0000 */
[----:B-1----:R-:W-:-:S13]  /*0080*/  ISETP.NE.OR P0, PT, R5, RZ, !P0 ;  /* 0x000000ff0500720c */ /* 0x002fda0004705670 */
[----:B0-23--:R-:W-:Y:S05]  /*0090*/  @P0 BRA `(.L_x_1) ;  /* 0x0000000000200947 */ /* 0x00dfea0003800000 */
[----:B------:R-:W-:Y:S02]  /*00a0*/  ULDC.64 UR4, c[0x0][0x198] ;  /* 0x0000660000047ab9 */ /* 0x000fe40000000a00 */
[----:B------:R-:W-:Y:S02]  /*00b0*/  UIADD3 UR6, UP0, UR4, 0xf0, URZ ;  /* 0x000000f004067890 */ /* 0x000fe4000ff1e03f */
[----:B------:R-:W-:Y:S02]  /*00c0*/  UIADD3 UR4, UP1, UR4, 0x1f0, URZ ;  /* 0x000001f004047890 */ /* 0x000fe4000ff3e03f */
[----:B------:R-:W-:Y:S02]  /*00d0*/  UIADD3.X UR7, URZ, UR5, URZ, UP0, !UPT ;  /* 0x000000053f077290 */ /* 0x000fe400087fe43f */
[----:B------:R-:W-:-:S07]  /*00e0*/  UIADD3.X UR5, URZ, UR5, URZ, UP1, !UPT ;  /* 0x000000053f057290 */ /* 0x000fce0008ffe43f */
[----:B------:R0:W-:Y:S02]  /*00f0*/  UTMACCTL.PF [UR6] ;  /* 0x00000000060079b9 */ /* 0x0001e40008040000 */
[----:B------:R0:W-:Y:S02]  /*0100*/  UTMACCTL.PF [UR4] ;  /* 0x00000000040079b9 */ /* 0x0001e40008040000 */
[----:B0-----:R-:W-:Y:S01]  /*0110*/  NOP ;  /* 0x0000000000007918 */ /* 0x001fe20000000000 */
.L_x_1:
[----:B------:R-:W-:Y:S05]  /*0120*/  BSYNC B0 ;  /* 0x0000000000007941 */ /* 0x000fea0003800000 */
.L_x_0:
[----:B------:R-:W0:Y:S02]  /*0130*/  SHFL.IDX PT, R2, R0, RZ, 0x1f ;  /* 0x00001fff00027589 */ /* 0x000e2400000e0000 */
[----:B0-----:R-:W-:-:S13]  /*0140*/  ISETP.NE.AND P0, PT, R2, RZ, PT ;  /* 0x000000ff0200720c */ /* 0x001fda0003f05270 */
[----:B------:R-:W-:Y:S05]  /*0150*/  @P0 BRA `(.L_x_2) ;  /* 0x0000000000840947 */ /* 0x000fea0003800000 */
[----:B------:R-:W-:Y:S01]  /*0160*/  ELECT P0, URZ, PT ;  /* 0x00000000003f782f */ /* 0x000fe20003800000 */
[----:B------:R-:W-:-:S12]  /*0170*/  BSSY B0, `(.L_x_2) ;  /* 0x000001f000007945 */ /* 0x000fd80003800000 */
[----:B------:R-:W-:Y:S05]  /*0180*/  @!P0 BRA `(.L_x_3) ;  /* 0x0000000000748947 */ /* 0x000fea0003800000 */
[----:B------:R-:W0:Y:S01]  /*0190*/  S2UR UR8, SR_CgaCtaId ;  /* 0x00000000000879c3 */ /* 0x000e220000008800 */
[----:B------:R-:W-:Y:S01]  /*01a0*/  UMOV UR4, 0x400 ;  /* 0x0000040000047882 */ /* 0x000fe20000000000 */
[----:B------:R-:W-:Y:S01]  /*01b0*/  UMOV UR5, 0x1 ;  /* 0x0000000100057882 */ /* 0x000fe20000000000 */
[----:B------:R-:W-:Y:S02]  /*01c0*/  UMOV UR6, 0x100 ;  /* 0x0000010000067882 */ /* 0x000fe40000000000 */
[----:B------:R-:W-:-:S04]  /*01d0*/  UIADD3 UR6, -UR6, 0x100000, URZ ;  /* 0x0010000006067890 */ /* 0x000fc8000fffe13f */
[----:B------:R-:W-:Y:S02]  /*01e0*/  USHF.L.U32 UR7, UR6, 0xb, URZ ;  /* 0x0000000b06077899 */ /* 0x000fe4000800063f */
[----:B------:R-:W-:Y:S02]  /*01f0*/  USHF.L.U32 UR6, UR6, 0x1, URZ ;  /* 0x0000000106067899 */ /* 0x000fe4000800063f */
[----:B0-----:R-:W-:Y:S02]  /*0200*/  ULEA UR8, UR8, UR4, 0x18 ;  /* 0x0000000408087291 */ /* 0x001fe4000f8ec03f */
[----:B------:R-:W-:-:S04]  /*0210*/  UIADD3 UR4, -UR5, 0x100000, URZ ;  /* 0x0010000005047890 */ /* 0x000fc8000fffe13f */
[----:B------:R-:W-:Y:S02]  /*0220*/  USHF.L.U32 UR5, UR4, 0xb, URZ ;  /* 0x0000000b04057899 */ /* 0x000fe4000800063f */
[----:B------:R-:W-:Y:S01]  /*0230*/  USHF.L.U32 UR4, UR4, 0x1, URZ ;  /* 0x0000000104047899 */ /* 0x000fe2000800063f */
[----:B------:R-:W0:Y:S11]  /*0240*/  FENCE.VIEW.ASYNC.S ;  /* 0x00000000000073c6 */ /* 0x000e360000000000 */
[----:B0-----:R0:W1:Y:S01]  /*0250*/  SYNCS.EXCH.64 URZ, [UR8], UR4 ;  /* 0x00000004083f75b2 */ /* 0x0010620008000100 */
[----:B------:R0:W2:Y:S01]  /*0260*/  SYNCS.EXCH.64 URZ, [UR8+0x40], UR6 ;  /* 0x00004006083f75b2 */ /* 0x0000a20008000100 */
[----:B------:R0:W3:Y:S01]  /*0270*/  SYNCS.EXCH.64 URZ, [UR8+0x8], UR4 ;  /* 0x00000804083f75b2 */ /* 0x0000e20008000100 */
[----:B------:R0:W4:Y:S01]  /*0280*/  SYNCS.EXCH.64 URZ, [UR8+0x48], UR6 ;  /* 0x00004806083f75b2 */ /* 0x0001220008000100 */
[----:B------:R0:W0:Y:S01]  /*0290*/  SYNCS.EXCH.64 URZ, [UR8+0x10], UR4 ;  /* 0x00001004083f75b2 */ /* 0x0000220008000100 */
        /* <DEDUP_REMOVED lines=11> */
[----:B------:R-:W-:Y:S01]  /*0350*/  NOP ;  /* 0x0000000000007918 */ /* 0x000fe20000000000 */
.L_x_3:
[----:B0-----:R-:W-:Y:S05]  /*0360*/  BSYNC B0 ;  /* 0x0000000000007941 */ /* 0x001fea0003800000 */
.L_x_2:
[----:B------:R-:W0:Y:S01]  /*0370*/  SHFL.IDX PT, R0, R0, RZ, 0x1f ;  /* 0x00001fff00007589 */ /* 0x000e2200000e0000 */
[----:B------:R-:W-:Y:S01]  /*0380*/  ELECT P0, URZ, PT ;  /* 0x00000000003f782f */ /* 0x000fe20003800000 */
[----:B------:R-:W5:Y:S01]  /*0390*/  LDC R2, c[0x0][0x65c] ;  /* 0x00019700ff027b82 */ /* 0x000f620000000800 */
[----:B------:R-:W-:Y:S01]  /*03a0*/  UMOV UR4, 0x20 ;  /* 0x0000002000047882 */ /* 0x000fe20000000000 */
[----:B------:R-:W1:Y:S01]  /*03b0*/  S2R R3, SR_CTAID.Y ;  /* 0x0000000000037919 */ /* 0x000e620000002600 */
[----:B------:R-:W-:Y:S01]  /*03c0*/  NOP ;  /* 0x0000000000007918 */ /* 0x000fe20000000000 */
[----:B------:R-:W-:Y:S01]  /*03d0*/  ISETP.NE.AND P2, PT, R10, RZ, PT ;  /* 0x000000ff0a00720c */ /* 0x000fe20003f45270 */
[----:B------:R-:W-:Y:S01]  /*03e0*/  NOP ;  /* 0x0000000000007918 */ /* 0x000fe20000000000 */
[----:B------:R-:W2:Y:S01]  /*03f0*/  S2R R6, SR_CTAID.X ;  /* 0x0000000000067919 */ /* 0x000ea20000002500 */
[----:B------:R-:W-:Y:S01]  /*0400*/  IMAD.MOV.U32 R7, RZ, RZ, RZ ;  /* 0x000000ffff077224 */ /* 0x000fe200078e00ff */
[----:B0-----:R-:W-:-:S02]  /*0410*/  ISETP.NE.OR P0, PT, R0, RZ, !P0 ;  /* 0x000000ff0000720c */ /* 0x001fc40004705670 */
[----:B-----5:R-:W-:-:S04]  /*0420*/  ISETP.NE.AND P3, PT, R2, 0x1, PT ;  /* 0x000000010200780c */ /* 0x020fc80003f65270 */
[----:B------:R-:W-:Y:S02]  /*0430*/  P2R R0, PR, RZ, 0x8 ;  /* 0x00000008ff007803 */ /* 0x000fe40000000000 */
[----:B------:R-:W-:-:S04]  /*0440*/  SHF.R.S32.HI R0, RZ, 0x1f, R5 ;  /* 0x0000001fff007819 */ /* 0x000fc80000011405 */
[----:B------:R-:W-:Y:S01]  /*0450*/  LEA.HI R0, R0, R5, RZ, 0x2 ;  /* 0x0000000500007211 */ /* 0x000fe200078f10ff */
[----:B------:R-:W-:Y:S01]  /*0460*/  VOTEU.ALL UP0, P0 ;  /* 0x00000000003f7886 */ /* 0x000fe20000000000 */
[----:B------:R-:W-:Y:S01]  /*0470*/  VOTEU.ALL UP1, P0 ;  /* 0x00000000003f7886 */ /* 0x000fe20000020000 */
[----:B------:R-:W2:Y:S01]  /*0480*/  @P3 LDC R17, c[0x0][0x10] ;  /* 0x00000400ff113b82 */ /* 0x000ea20000000800 */
[----:B------:R-:W-:Y:S01]  /*0490*/  LOP3.LUT R0, R0, 0xfffffffc, RZ, 0xc0, !PT ;  /* 0xfffffffc00007812 */ /* 0x000fe200078ec0ff */
[----:B-1----:R-:W-:Y:S01]  /*04a0*/  @P3 IMAD.MOV.U32 R8, RZ, RZ, R3 ;  /* 0x000000ffff083224 */ /* 0x002fe200078e0003 */
[----:B------:R-:W-:Y:S01]  /*04b0*/  @!UP0 UMOV UR6, 0x400 ;  /* 0x0000040000068882 */ /* 0x000fe20000000000 */
[----:B------:R-:W-:-:S04]  /*04c0*/  @!UP0 UIADD3 UR4, -UR4, 0x100000, URZ ;  /* 0x0010000004048890 */ /* 0x000fc8000fffe13f */
[----:B------:R-:W-:Y:S02]  /*04d0*/  @!UP0 USHF.L.U32 UR5, UR4, 0xb, URZ ;  /* 0x0000000b04058899 */ /* 0x000fe4000800063f */
[----:B------:R-:W-:Y:S01]  /*04e0*/  @!UP0 USHF.L.U32 UR4, UR4, 0x1, URZ ;  /* 0x0000000104048899 */ /* 0x000fe2000800063f */
[----:B------:R-:W-:Y:S02]  /*04f0*/  @P3 IMAD.MOV.U32 R9, RZ, RZ, RZ ;  /* 0x000000ffff093224 */ /* 0x000fe400078e00ff */
[----:B------:R-:W-:Y:S01]  /*0500*/  IMAD.IADD R0, R5, 0x1, -R0 ;  /* 0x0000000105007824 */ /* 0x000fe200078e0a00 */
[----:B------:R-:W0:Y:S01]  /*0510*/  @!UP0 S2UR UR7, SR_CgaCtaId ;  /* 0x00000000000789c3 */ /* 0x000e220000008800 */
[----:B------:R-:W-:-:S03]  /*0520*/  @P3 IMAD.MOV.U32 R5, RZ, RZ, RZ ;  /* 0x000000ffff053224 */ /* 0x000fc600078e00ff */
[----:B------:R-:W-:-:S04]  /*0530*/  ISETP.NE.AND P1, PT, R0, 0x3, PT ;  /* 0x000000030000780c */ /* 0x000fc80003f25270 */
[----:B------:R-:W1:Y:S01]  /*0540*/  @!P3 LDC R11, c[0x0][0xc] ;  /* 0x00000300ff0bbb82 */ /* 0x000e620000000800 */
[----:B--2---:R-:W-:-:S04]  /*0550*/  @P3 IMAD.WIDE.U32 R16, R6, R17, R8 ;  /* 0x0000001106103225 */ /* 0x004fc800078e0008 */
[----:B------:R-:W-:Y:S01]  /*0560*/  @P3 IMAD.IADD R17, R17, 0x1, R5 ;  /* 0x0000000111113824 */ /* 0x000fe200078e0205 */
[----:B------:R-:W-:Y:S01]  /*0570*/  LOP3.LUT R5, R4, 0x7f, RZ, 0xc0, !PT ;  /* 0x0000007f04057812 */ /* 0x000fe200078ec0ff */
[----:B0-----:R-:W-:Y:S01]  /*0580*/  @!UP0 ULEA UR8, UR7, UR6, 0x18 ;  /* 0x0000000607088291 */ /* 0x001fe2000f8ec03f */
[----:B------:R-:W-:Y:S02]  /*0590*/  VOTEU.ALL UP0, P0 ;  /* 0x00000000003f7886 */ /* 0x000fe40000000000 */
[----:B------:R-:W-:Y:S01]  /*05a0*/  ULDC UR6, c[0x0][0xc] ;  /* 0x0000030000067ab9 */ /* 0x000fe20000000800 */
[----:B------:R-:W-:Y:S01]  /*05b0*/  ISETP.EQ.OR P0, PT, R0, RZ, !P1 ;  /* 0x000000ff0000720c */ /* 0x000fe20004f02670 */
[----:B------:R-:W-:-:S03]  /*05c0*/  ULDC UR7, c[0x0][0x10] ;  /* 0x0000040000077ab9 */ /* 0x000fc60000000800 */
[C---:B------:R-:W-:Y:S01]  /*05d0*/  ISETP.EQ.AND P0, PT, R10.reuse, RZ, P0 ;  /* 0x000000ff0a00720c */ /* 0x040fe20000702270 */
[----:B------:R-:W-:Y:S02]  /*05e0*/  VIADD R10, R10, 0xffffffff ;  /* 0xffffffff0a0a7836 */ /* 0x000fe40000000000 */
[----:B-1----:R-:W-:Y:S01]  /*05f0*/  @!P3 IMAD.WIDE.U32 R8, R11, R3, R6 ;  /* 0x000000030b08b225 */ /* 0x002fe200078e0006 */
[----:B------:R-:W0:Y:S02]  /*0600*/  FENCE.VIEW.ASYNC.S ;  /* 0x00000000000073c6 */ /* 0x000e240000000000 */
[----:B0-----:R-:W3:Y:S01]  /*0610*/  @!UP0 SYNCS.EXCH.64 URZ, [UR8+0x90], UR4 ;  /* 0x00009004083f85b2 */ /* 0x001ee20008000100 */
[----:B------:R-:W-:Y:S02]  /*0620*/  SEL R18, RZ, 0x1, !P0 ;  /* 0x00000001ff127807 */ /* 0x000fe40004000000 */
[----:B------:R-:W-:Y:S01]  /*0630*/  ISETP.GE.U32.AND P1, PT, R10, 0x2, PT ;  /* 0x000000020a00780c */ /* 0x000fe20003f26070 */
[----:B------:R-:W-:-:S02]  /*0640*/  @!P3 IMAD.MOV.U32 R16, RZ, RZ, R8 ;  /* 0x000000ffff10b224 */ /* 0x000fc400078e0008 */
[----:B------:R-:W-:Y:S01]  /*0650*/  @!P3 IMAD.MOV.U32 R17, RZ, RZ, R9 ;  /* 0x000000ffff11b224 */ /* 0x000fe200078e0009 */
[----:B------:R-:W-:Y:S01]  /*0660*/  SEL R18, R18, 0x2, P1 ;  /* 0x0000000212127807 */ /* 0x000fe20000800000 */
[----:B------:R0:W3:Y:S01]  /*0670*/  @!UP1 SYNCS.EXCH.64 URZ, [UR8+0x98], UR4 ;  /* 0x00009804083f95b2 */ /* 0x0000e20008000100 */
[----:B------:R-:W-:Y:S01]  /*0680*/  NOP ;  /* 0x0000000000007918 */ /* 0x000fe20000000000 */
[----:B0-----:R-:W-:-:S03]  /*0690*/  UIMAD.WIDE.U32 UR4, UR6, UR7, URZ ;  /* 0x00000007060472a5 */ /* 0x001fc6000f8e003f */
[----:B------:R-:W-:Y:S02]  /*06a0*/  ULDC UR6, c[0x0][0x14] ;  /* 0x0000050000067ab9 */ /* 0x000fe40000000800 */
[----:B------:R-:W-:Y:S02]  /*06b0*/  UIMAD.WIDE.U32 UR36, UR4, UR6, URZ ;  /* 0x00000006042472a5 */ /* 0x000fe4000f8e003f */
[----:B------:R-:W-:-:S04]  /*06c0*/  UIMAD UR42, UR5, UR6, URZ ;  /* 0x00000006052a72a4 */ /* 0x000fc8000f8e023f */
[----:B------:R-:W-:Y:S01]  /*06d0*/  UIADD3 UR42, UR37, UR42, URZ ;  /* 0x0000002a252a7290 */ /* 0x000fe2000fffe03f */
[----:B---34-:R-:W-:Y:S06]  /*06e0*/  BAR.SYNC.DEFER_BLOCKING 0x0 ;  /* 0x0000000000007b1d */ /* 0x018fec0000010000 */
[----:B------:R-:W-:Y:S05]  /*06f0*/  @!P2 BRA `(.L_x_4) ;  /* 0x000000540010a947 */ /* 0x000fea0003800000 */
[----:B------:R-:W-:-:S13]  /*0700*/  ISETP.GT.U32.AND P0, PT, R10, 0x1, PT ;  /* 0x000000010a00780c */ /* 0x000fda0003f04070 */
[----:B------:R-:W-:Y:S05]  /*0710*/  @P0 EXIT ;  /* 0x000000000000094d */ /* 0x000fea0003800000 */
[----:B------:R-:W-:Y:S01]  /*0720*/  ULDC.64 UR4, c[0x0][0x650] ;  /* 0x0001940000047ab9 */ /* 0x000fe20000000a00 */
[----:B------:R-:W-:Y:S01]  /*0730*/  PRMT R0, RZ, 0x7610, R0 ;  /* 0x00007610ff007816 */ /* 0x000fe20000000000 */
[----:B------:R-:W-:Y:S01]  /*0740*/  IMAD.MOV.U32 R75, RZ, RZ, -0x1 ;  /* 0xffffffffff4b7424 */ /* 0x000fe200078e00ff */
[----:B------:R-:W-:Y:S01]  /*0750*/  ISETP.GE.U32.AND P0, PT, R16, UR4, PT ;  /* 0x0000000410007c0c */ /* 0x000fe2000bf06070 */
[----:B------:R-:W-:Y:S02]  /*0760*/  IMAD.MOV.U32 R74, RZ, RZ, -0x1 ;  /* 0xffffffffff4a7424 */ /* 0x000fe400078e00ff */
[----:B------:R-:W-:Y:S01]  /*0770*/  IMAD.MOV.U32 R73, RZ, RZ, -0x1 ;  /* 0xffffffffff497424 */ /* 0x000fe200078e00ff */
[----:B------:R-:W-:-:S13]  /*0780*/  ISETP.GE.U32.AND.EX P0, PT, R17, UR5, PT, P0 ;  /* 0x0000000511007c0c */ /* 0x000fda000bf06100 */
[----:B------:R-:W-:Y:S05]  /*0790*/  @P0 BRA `(.L_x_5) ;  /* 0x0000000400540947 */ /* 0x000fea0003800000 */
[----:B------:R-:W0:Y:S01]  /*07a0*/  LDC.64 R20, c[0x0][0x628] ;  /* 0x00018a00ff147b82 */ /* 0x000e220000000a00 */
[----:B------:R-:W-:Y:S02]  /*07b0*/  IMAD.MOV.U32 R8, RZ, RZ, R16 ;  /* 0x000000ffff087224 */ /* 0x000fe400078e0010 */
[----:B------:R-:W-:-:S05]  /*07c0*/  IMAD.MOV.U32 R9, RZ, RZ, R17 ;  /* 0x000000ffff097224 */ /* 0x000fca00078e0011 */
[----:B------:R-:W1:Y:S08]  /*07d0*/  LDC R0, c[0x0][0x630] ;  /* 0x00018c00ff007b82 */ /* 0x000e700000000800 */
[----:B------:R-:W2:Y:S01]  /*07e0*/  LDC.64 R22, c[0x0][0x620] ;  /* 0x00018800ff167b82 */ /* 0x000ea20000000a00 */
[----:B0-----:R-:W-:-:S04]  /*07f0*/  ISETP.NE.U32.AND P0, PT, R20, RZ, PT ;  /* 0x000000ff1400720c */ /* 0x001fc80003f05070 */
[----:B------:R-:W-:-:S13]  /*0800*/  ISETP.NE.AND.EX P0, PT, R21, RZ, PT, P0 ;  /* 0x000000ff1500720c */ /* 0x000fda0003f05300 */
[----:B-12---:R-:W-:Y:S05]  /*0810*/  @!P0 BRA `(.L_x_6) ;  /* 0x0000000000288947 */ /* 0x006fea0003800000 */
[----:B------:R-:W0:Y:S02]  /*0820*/  LDC R13, c[0x0][0x634] ;  /* 0x00018d00ff0d7b82 */ /* 0x000e240000000800 */
[----:B0-----:R-:W-:-:S05]  /*0830*/  IADD3 R13, P0, R16, R13, RZ ;  /* 0x0000000d100d7210 */ /* 0x001fca0007f1e0ff */
[----:B------:R-:W-:-:S04]  /*0840*/  IMAD.X R15, RZ, RZ, R17, P0 ;  /* 0x000000ffff0f7224 */ /* 0x000fc800000e0611 */
[----:B------:R-:W-:-:S04]  /*0850*/  IMAD.WIDE.U32 R8, R15, R20, RZ ;  /* 0x000000140f087225 */ /* 0x000fc800078e00ff */
[----:B------:R-:W-:-:S04]  /*0860*/  IMAD.WIDE.U32 R10, P0, R13, R21, R8 ;  /* 0x000000150d0a7225 */ /* 0x000fc80007800008 */
[----:B------:R-:W-:-:S04]  /*0870*/  IMAD.WIDE.U32 R8, R13, R20, RZ ;  /* 0x000000140d087225 */ /* 0x000fc800078e00ff */
[----:B------:R-:W-:Y:S01]  /*0880*/  IMAD.X R13, RZ, RZ, RZ, P0 ;  /* 0x000000ffff0d7224 */ /* 0x000fe200000e06ff */
[----:B------:R-:W-:Y:S01]  /*0890*/  IADD3 RZ, P0, R9, R10, RZ ;  /* 0x0000000a09ff7210 */ /* 0x000fe20007f1e0ff */
[----:B------:R-:W-:-:S04]  /*08a0*/  IMAD.MOV.U32 R12, RZ, RZ, R11 ;  /* 0x000000ffff0c7224 */ /* 0x000fc800078e000b */
[----:B------:R-:W-:-:S08]  /*08b0*/  IMAD.WIDE.U32.X R8, R15, R21, R12, P0 ;  /* 0x000000150f087225 */ /* 0x000fd000000e040c */
.L_x_6:
[-CC-:B------:R-:W-:Y:S01]  /*08c0*/  SHF.R.U64 R73, R8, R0.reuse, R9.reuse ;  /* 0x0000000008497219 */ /* 0x180fe20000001209 */
[----:B------:R-:W0:Y:S01]  /*08d0*/  LDC R12, c[0x0][0x618] ;  /* 0x00018600ff0c7b82 */ /* 0x000e220000000800 */
[----:B------:R-:W-:Y:S01]  /*08e0*/  SHF.R.U32.HI R7, RZ, R0, R9 ;  /* 0x00000000ff077219 */ /* 0x000fe20000011609 */
[----:B------:R-:W-:Y:S01]  /*08f0*/  ULDC UR4, c[0x0][0x150] ;  /* 0x0000540000047ab9 */ /* 0x000fe20000000800 */
[----:B------:R-:W-:Y:S02]  /*0900*/  IADD3 R11, P0, RZ, -R73, RZ ;  /* 0x80000049ff0b7210 */ /* 0x000fe40007f1e0ff */
[----:B------:R-:W-:-:S03]  /*0910*/  I2FP.F32.U32 R0, R6 ;  /* 0x0000000600007245 */ /* 0x000fc60000201000 */
[----:B------:R-:W1:Y:S01]  /*0920*/  LDC.64 R30, c[0x0][0x640] ;  /* 0x00019000ff1e7b82 */ /* 0x000e620000000a00 */
[----:B------:R-:W-:Y:S02]  /*0930*/  IMAD.X R13, RZ, RZ, ~R7, P0 ;  /* 0x000000ffff0d7224 */ /* 0x000fe400000e0e07 */
[----:B------:R-:W-:Y:S01]  /*0940*/  FMUL R0, R0, UR4 ;  /* 0x0000000400007c20 */ /* 0x000fe20008400000 */
[----:B------:R-:W-:Y:S01]  /*0950*/  IMAD.WIDE.U32 R8, R11, R22, R16 ;  /* 0x000000160b087225 */ /* 0x000fe200078e0010 */
[----:B------:R-:W-:-:S03]  /*0960*/  ULDC UR4, c[0x0][0x154] ;  /* 0x0000550000047ab9 */ /* 0x000fc60000000800 */
[----:B------:R-:W-:Y:S01]  /*0970*/  IMAD R10, R13, R22, RZ ;  /* 0x000000160d0a7224 */ /* 0x000fe200078e02ff */
[----:B------:R-:W2:Y:S01]  /*0980*/  LDC R7, c[0x0][0x144] ;  /* 0x00005100ff077b82 */ /* 0x000ea20000000800 */
[----:B------:R-:W3:Y:S02]  /*0990*/  F2I.U32.TRUNC.NTZ R0, R0 ;  /* 0x0000000000007305 */ /* 0x000ee4000020f000 */
[----:B------:R-:W-:-:S04]  /*09a0*/  IMAD R11, R11, R23, R10 ;  /* 0x000000170b0b7224 */ /* 0x000fc800078e020a */
[----:B------:R-:W-:Y:S01]  /*09b0*/  IMAD.IADD R9, R9, 0x1, R11 ;  /* 0x0000000109097824 */ /* 0x000fe200078e020b */
[----:B------:R-:W4:Y:S01]  /*09c0*/  LDC R24, c[0x0][0x608] ;  /* 0x00018200ff187b82 */ /* 0x000f220000000800 */
[----:B------:R-:W-:-:S03]  /*09d0*/  IMAD.MOV.U32 R11, RZ, RZ, -0x1 ;  /* 0xffffffffff0b7424 */ /* 0x000fc600078e00ff */
[-CC-:B0-----:R-:W-:Y:S02]  /*09e0*/  SHF.R.U64 R22, R8, R12.reuse, R9.reuse ;  /* 0x0000000c08167219 */ /* 0x181fe40000001209 */
[----:B------:R-:W-:Y:S02]  /*09f0*/  I2FP.F32.U32 R8, R3 ;  /* 0x0000000300087245 */ /* 0x000fe40000201000 */
[----:B------:R-:W0:Y:S01]  /*0a00*/  LDC R28, c[0x0][0x658] ;  /* 0x00019600ff1c7b82 */ /* 0x000e220000000800 */
[----:B-1----:R-:W-:Y:S01]  /*0a10*/  ISETP.NE.U32.AND P0, PT, R30, RZ, PT ;  /* 0x000000ff1e00720c */ /* 0x002fe20003f05070 */
[----:B---3--:R-:W-:Y:S02]  /*0a20*/  IMAD.MOV R10, RZ, RZ, -R0 ;  /* 0x000000ffff0a7224 */ /* 0x008fe400078e0a00 */
[----:B------:R-:W-:Y:S01]  /*0a30*/  FMUL R8, R8, UR4 ;  /* 0x0000000408087c20 */ /* 0x000fe20008400000 */
[----:B------:R-:W-:Y:S02]  /*0a40*/  SHF.R.U32.HI R9, RZ, R12, R9 ;  /* 0x0000000cff097219 */ /* 0x000fe40000011609 */
[----:B------:R-:W-:Y:S01]  /*0a50*/  ISETP.NE.AND.EX P0, PT, R31, RZ, PT, P0 ;  /* 0x000000ff1f00720c */ /* 0x000fe20003f05300 */
[----:B------:R1:W3:Y:S01]  /*0a60*/  F2I.U32.TRUNC.NTZ R15, R8 ;  /* 0x00000008000f7305 */ /* 0x0002e2000020f000 */
[----:B------:R-:W1:Y:S01]  /*0a70*/  LDC R20, c[0x0][0x148] ;  /* 0x00005200ff147b82 */ /* 0x000e620000000800 */
[----:B--2---:R-:W-:-:S07]  /*0a80*/  IMAD R0, R7, R10, R6 ;  /* 0x0000000a07007224 */ /* 0x004fce00078e0206 */
[----:B------:R-:W2:Y:S01]  /*0a90*/  LDC R26, c[0x0][0x600] ;  /* 0x00018000ff1a7b82 */ /* 0x000ea20000000800 */
[-CC-:B----4-:R-:W-:Y:S02]  /*0aa0*/  SHF.R.U64 R32, R22, R24.reuse, R9.reuse ;  /* 0x0000001816207219 */ /* 0x190fe40000001209 */
[----:B------:R-:W-:Y:S01]  /*0ab0*/  SHF.R.U32.HI R7, RZ, R24, R9 ;  /* 0x00000018ff077219 */ /* 0x000fe20000011609 */
[----:B------:R-:W-:-:S04]  /*0ac0*/  IMAD.MOV.U32 R9, RZ, RZ, 0x1 ;  /* 0x00000001ff097424 */ /* 0x000fc800078e00ff */
[----:B------:R-:W4:Y:S01]  /*0ad0*/  LDC R21, c[0x0][0x648] ;  /* 0x00019200ff157b82 */ /* 0x000f220000000800 */
[-C--:B0-----:R-:W-:Y:S02]  /*0ae0*/  SHF.L.U32 R6, R11, R28.reuse, RZ ;  /* 0x0000001c0b067219 */ /* 0x081fe400000006ff */
[--C-:B------:R-:W-:Y:S02]  /*0af0*/  SHF.R.U64 R24, R32, R28, R7.reuse ;  /* 0x0000001c20187219 */ /* 0x100fe40000001207 */
[----:B------:R-:W-:Y:S02]  /*0b00*/  LOP3.LUT R13, RZ, R6, RZ, 0x33, !PT ;  /* 0x00000006ff0d7212 */ /* 0x000fe400078e33ff */
[-C--:B------:R-:W-:Y:S01]  /*0b10*/  SHF.R.U32.HI R7, RZ, R28.reuse, R7 ;  /* 0x0000001cff077219 */ /* 0x080fe20000011607 */
[----:B------:R-:W0:Y:S01]  /*0b20*/  LDC R23, c[0x0][0x638] ;  /* 0x00018e00ff177b82 */ /* 0x000e220000000800 */
[----:B------:R-:W-:Y:S01]  /*0b30*/  SHF.L.U32 R12, R9, R28, RZ ;  /* 0x0000001c090c7219 */ /* 0x000fe200000006ff */
[----:B------:R-:W-:-:S06]  /*0b40*/  IMAD.MOV.U32 R6, RZ, RZ, R24 ;  /* 0x000000ffff067224 */ /* 0x000fcc00078e0018 */
[----:B------:R-:W0:Y:S01]  /*0b50*/  LDC R75, c[0x0][0x610] ;  /* 0x00018400ff4b7b82 */ /* 0x000e220000000800 */
[----:B-1-3--:R-:W-:Y:S05]  /*0b60*/  @!P0 BRA `(.L_x_7) ;  /* 0x0000000000288947 */ /* 0x00afea0003800000 */
[----:B------:R-:W1:Y:S02]  /*0b70*/  LDC R11, c[0x0][0x64c] ;  /* 0x00019300ff0b7b82 */ /* 0x000e640000000800 */
[----:B-1----:R-:W-:-:S05]  /*0b80*/  IADD3 R11, P0, R24, R11, RZ ;  /* 0x0000000b180b7210 */ /* 0x002fca0007f1e0ff */
        /* <DEDUP_REMOVED lines=8> */
.L_x_7:
[----:B----4-:R-:W-:Y:S01]  /*0c10*/  SHF.R.U64 R6, R6, R21, R7 ;  /* 0x0000001506067219 */ /* 0x010fe20000001207 */
[----:B--2---:R-:W-:Y:S01]  /*0c20*/  VIADD R7, R26, 0xffffffff ;  /* 0xffffffff1a077836 */ /* 0x004fe20000000000 */
[----:B------:R-:W-:Y:S01]  /*0c30*/  LOP3.LUT R13, R32, R13, RZ, 0xc0, !PT ;  /* 0x0000000d200d7212 */ /* 0x000fe200078ec0ff */
[----:B------:R-:W-:Y:S02]  /*0c40*/  IMAD.MOV R15, RZ, RZ, -R15 ;  /* 0x000000ffff0f7224 */ /* 0x000fe400078e0a0f */
[----:B------:R-:W-:Y:S02]  /*0c50*/  IMAD.MOV R8, RZ, RZ, -R6 ;  /* 0x000000ffff087224 */ /* 0x000fe400078e0a06 */
[----:B------:R-:W-:Y:S01]  /*0c60*/  IMAD R13, R12, R6, R13 ;  /* 0x000000060c0d7224 */ /* 0x000fe200078e020d */
[----:B------:R-:W-:Y:S01]  /*0c70*/  LOP3.LUT R6, R22, R7, RZ, 0xc0, !PT ;  /* 0x0000000716067212 */ /* 0x000fe200078ec0ff */
[----:B------:R-:W-:Y:S02]  /*0c80*/  @P3 IMAD R0, R20, R15, R3 ;  /* 0x0000000f14003224 */ /* 0x000fe400078e0203 */
[----:B0-----:R-:W-:-:S02]  /*0c90*/  IMAD R3, R8, R23, R24 ;  /* 0x0000001708037224 */ /* 0x001fc400078e0218 */
[----:B------:R-:W-:Y:S02]  /*0ca0*/  IMAD R75, R13, R75, R0 ;  /* 0x0000004b0d4b7224 */ /* 0x000fe400078e0200 */
[----:B------:R-:W-:Y:S02]  /*0cb0*/  IMAD R6, R3, R26, R6 ;  /* 0x0000001a03067224 */ /* 0x000fe400078e0206 */
[----:B------:R-:W-:-:S03]  /*0cc0*/  IMAD.MOV.U32 R0, RZ, RZ, 0x1 ;  /* 0x00000001ff007424 */ /* 0x000fc600078e00ff */
[----:B------:R-:W-:Y:S02]  /*0cd0*/  SEL R74, R6, R75, !P3 ;  /* 0x0000004b064a7207 */ /* 0x000fe40005800000 */
[----:B------:R-:W-:-:S07]  /*0ce0*/  SEL R75, R75, R6, !P3 ;  /* 0x000000064b4b7207 */ /* 0x000fce0005800000 */
.L_x_5:
[----:B------:R-:W-:-:S08]  /*0cf0*/  NOP ;  /* 0x0000000000007918 */ /* 0x000fd00000000000 */
[----:B------:R-:W0:Y:S02]  /*0d00*/  USETMAXREG.TRY_ALLOC.CTAPOOL UP0, 0xe8 ;  /* 0x000000e8000079c8 */ /* 0x000e240008000600 */
[----:B0-----:R-:W-:-:S13]  /*0d10*/  PLOP3.LUT P0, PT, PT, PT, UP0, 0x80, 0x0 ;  /* 0x000000000000781c */ /* 0x001fda0003f0f008 */
[----:B------:R-:W-:Y:S05]  /*0d20*/  @!P0 BRA `(.L_x_5) ;  /* 0xfffffffc00f08947 */ /* 0x000fea000383ffff */
[----:B------:R-:W-:Y:S01]  /*0d30*/  ULDC.64 UR4, c[0x0][0x598] ;  /* 0x0001660000047ab9 */ /* 0x000fe20000000a00 */
[----:B------:R-:W-:Y:S01]  /*0d40*/  ULDC.64 UR38, c[0x0][0x208] ;  /* 0x0000820000267ab9 */ /* 0x000fe20000000a00 */
[----:B------:R-:W-:-:S04]  /*0d50*/  ISETP.NE.U32.AND P0, PT, RZ, UR4, PT ;  /* 0x00000004ff007c0c */ /* 0x000fc8000bf05070 */
[----:B------:R-:W-:-:S13]  /*0d60*/  ISETP.NE.AND.EX P0, PT, RZ, UR5, PT, P0 ;  /* 0x00000005ff007c0c */ /* 0x000fda000bf05300 */
[----:B------:R-:W-:Y:S05]  /*0d70*/  @!P0 BRA `(.L_x_8) ;  /* 0x00000000001c8947 */ /* 0x000fea0003800000 */
[----:B------:R-:W0:Y:S02]  /*0d80*/  LDC.64 R6, c[0x0][0x598] ;  /* 0x00016600ff067b82 */ /* 0x000e240000000a00 */
[----:B0-----:R-:W2:Y:S02]  /*0d90*/  LDG.E.64 R6, desc[UR38][R6.64] ;  /* 0x0000002606067981 */ /* 0x001ea4000c1e1b00 */
[----:B--2---:R-:W-:-:S04]  /*0da0*/  ISETP.NE.U32.AND P0, PT, R6, RZ, PT ;  /* 0x000000ff0600720c */ /* 0x004fc80003f05070 */
[----:B------:R-:W-:-:S13]  /*0db0*/  ISETP.NE.AND.EX P0, PT, R7, RZ, PT, P0 ;  /* 0x000000ff0700720c */ /* 0x000fda0003f05300 */
[----:B------:R-:W-:Y:S05]  /*0dc0*/  @!P0 BRA `(.L_x_8) ;  /* 0x0000000000088947 */ /* 0x000fea0003800000 */
[----:B------:R0:W5:Y:S01]  /*0dd0*/  LD.E R19, desc[UR38][R6.64] ;  /* 0x0000002606137980 */ /* 0x000162000c101900 */
[----:B------:R-:W-:Y:S05]  /*0de0*/  BRA `(.L_x_9) ;  /* 0x0000000000247947 */ /* 0x000fea0003800000 */
.L_x_8:
[----:B------:R-:W-:Y:S02]  /*0df0*/  ULDC.64 UR4, c[0x0][0x588] ;  /* 0x0001620000047ab9 */ /* 0x000fe40000000a00 */
[----:B------:R-:W-:-:S04]  /*0e00*/  ISETP.NE.U32.AND P0, PT, RZ, UR4, PT ;  /* 0x00000004ff007c0c */ /* 0x000fc8000bf05070 */
[----:B------:R-:W-:-:S13]  /*0e10*/  ISETP.NE.AND.EX P0, PT, RZ, UR5, PT, P0 ;  /* 0x00000005ff007c0c */ /* 0x000fda000bf05300 */
[----:B------:R-:W-:Y:S05]  /*0e20*/  @!P0 BRA `(.L_x_10) ;  /* 0x00000000000c8947 */ /* 0x000fea0003800000 */
[----:B------:R-:W0:Y:S02]  /*0e30*/  LDC.64 R6, c[0x0][0x588] ;  /* 0x00016200ff067b82 */ /* 0x000e240000000a00 */
[----:B0-----:R1:W5:Y:S01]  /*0e40*/  LDG.E R19, desc[UR38][R6.64] ;  /* 0x0000002606137981 */ /* 0x001362000c1e1900 */
[----:B------:R-:W-:Y:S05]  /*0e50*/  BRA `(.L_x_9) ;  /* 0x0000000000087947 */ /* 0x000fea0003800000 */
.L_x_10:
[----:B------:R-:W-:Y:S02]  /*0e60*/  ULDC UR4, c[0x0][0x580] ;  /* 0x0001600000047ab9 */ /* 0x000fe40000000800 */
[----:B------:R-:W-:-:S07]  /*0e70*/  IMAD.U32 R19, RZ, RZ, UR4 ;  /* 0x00000004ff137e24 */ /* 0x000fce000f8e00ff */
.L_x_9:
[----:B------:R-:W-:Y:S02]  /*0e80*/  ULDC.64 UR4, c[0x0][0x5a0] ;  /* 0x0001680000047ab9 */ /* 0x000fe40000000a00 */
[----:B------:R-:W-:-:S04]  /*0e90*/  ISETP.NE.U32.AND P0, PT, RZ, UR4, PT ;  /* 0x00000004ff007c0c */ /* 0x000fc8000bf05070 */
[----:B------:R-:W-:-:S13]  /*0ea0*/  ISETP.NE.AND.EX P0, PT, RZ, UR5, PT, P0 ;  /* 0x00000005ff007c0c */ /* 0x000fda000bf05300 */
[----:B------:R-:W-:Y:S05]  /*0eb0*/  @!P0 BRA `(.L_x_11) ;  /* 0x00000000001c8947 */ /* 0x000fea0003800000 */
[----:B01----:R-:W0:Y:S02]  /*0ec0*/  LDC.64 R6, c[0x0][0x5a0] ;  /* 0x00016800ff067b82 */ /* 0x003e240000000a00 */
[----:B0-----:R-:W2:Y:S02]  /*0ed0*/  LDG.E.64 R6, desc[UR38][R6.64] ;  /* 0x0000002606067981 */ /* 0x001ea4000c1e1b00 */
[----:B--2---:R-:W-:-:S04]  /*0ee0*/  ISETP.NE.U32.AND P0, PT, R6, RZ, PT ;  /* 0x000000ff0600720c */ /* 0x004fc80003f05070 */
[----:B------:R-:W-:-:S13]  /*0ef0*/  ISETP.NE.AND.EX P0, PT, R7, RZ, PT, P0 ;  /* 0x000000ff0700720c */ /* 0x000fda0003f05300 */
[----:B------:R-:W-:Y:S05]  /*0f00*/  @!P0 BRA `(.L_x_11) ;  /* 0x0000000000088947 */ /* 0x000fea0003800000 */
[----:B------:R0:W5:Y:S01]  /*0f10*/  LD.E R64, desc[UR38][R6.64] ;  /* 0x0000002606407980 */ /* 0x000162000c101900 */
[----:B------:R-:W-:Y:S05]  /*0f20*/  BRA `(.L_x_12) ;  /* 0x0000000000247947 */ /* 0x000fea0003800000 */
.L_x_11:
[----:B------:R-:W-:Y:S02]  /*0f30*/  ULDC.64 UR4, c[0x0][0x590] ;  /* 0x0001640000047ab9 */ /* 0x000fe40000000a00 */
[----:B------:R-:W-:-:S04]  /*0f40*/  ISETP.NE.U32.AND P0, PT, RZ, UR4, PT ;  /* 0x00000004ff007c0c */ /* 0x000fc8000bf05070 */
[----:B------:R-:W-:-:S13]  /*0f50*/  ISETP.NE.AND.EX P0, PT, RZ, UR5, PT, P0 ;  /* 0x00000005ff007c0c */ /* 0x000fda000bf05300 */
[----:B------:R-:W-:Y:S05]  /*0f60*/  @!P0 BRA `(.L_x_13) ;  /* 0x00000000000c8947 */ /* 0x000fea0003800000 */
[----:B------:R-:W2:Y:S02]  /*0f70*/  LDC.64 R64, c[0x0][0x590] ;  /* 0x00016400ff407b82 */ /* 0x000ea40000000a00 */
[----:B--2---:R2:W5:Y:S01]  /*0f80*/  LDG.E R64, desc[UR38][R64.64] ;  /* 0x0000002640407981 */ /* 0x004562000c1e1900 */
[----:B------:R-:W-:Y:S05]  /*0f90*/  BRA `(.L_x_12) ;  /* 0x0000000000087947 */ /* 0x000fea0003800000 */
.L_x_13:
[----:B------:R-:W-:Y:S02]  /*0fa0*/  ULDC UR4, c[0x0][0x584] ;  /* 0x0001610000047ab9 */ /* 0x000fe40000000800 */
[----:B------:R-:W-:-:S07]  /*0fb0*/  IMAD.U32 R64, RZ, RZ, UR4 ;  /* 0x00000004ff407e24 */ /* 0x000fce000f8e00ff */
.L_x_12:
[----:B------:R-:W-:-:S13]  /*0fc0*/  LOP3.LUT P0, RZ, R0, 0xff, RZ, 0xc0, !PT ;  /* 0x000000ff00ff7812 */ /* 0x000fda000780c0ff */
[----:B------:R-:W-:Y:S05]  /*0fd0*/  @!P0 EXIT ;  /* 0x000000000000894d */ /* 0x000fea0003800000 */
[----:B------:R-:W3:Y:S01]  /*0fe0*/  LDC R66, c[0x0][0x658] ;  /* 0x00019600ff427b82 */ /* 0x000ee20000000800 */
[----:B------:R-:W-:Y:S01]  /*0ff0*/  LOP3.LUT R14, R14, 0x1, RZ, 0xc0, !PT ;  /* 0x000000010e0e7812 */ /* 0x000fe200078ec0ff */
[----:B------:R-:W-:Y:S01]  /*1000*/  ULDC.64 UR6, c[0x0][0x288] ;  /* 0x0000a20000067ab9 */ /* 0x000fe20000000a00 */
[----:B------:R-:W-:Y:S01]  /*1010*/  SHF.R.U32.HI R0, RZ, 0x2, R4 ;  /* 0x00000002ff007819 */ /* 0x000fe20000011604 */
[----:B------:R-:W-:Y:S01]  /*1020*/  UIADD3 UR4, UR7, 0x3f, URZ ;  /* 0x0000003f07047890 */ /* 0x000fe2000fffe03f */
[----:B------:R-:W-:Y:S01]  /*1030*/  SHF.R.U32.HI R5, RZ, 0x1, R5 ;  /* 0x00000001ff057819 */ /* 0x000fe20000011605 */
[----:B------:R-:W-:Y:S01]  /*1040*/  IMAD.SHL.U32 R3, R14, 0x40, RZ ;  /* 0x000000400e037824 */ /* 0x000fe200078e00ff */
[----:B------:R-:W-:Y:S01]  /*1050*/  LOP3.LUT R0, R0, 0x7, RZ, 0xc0, !PT ;  /* 0x0000000700007812 */ /* 0x000fe200078ec0ff */
[----:B------:R-:W4:Y:S01]  /*1060*/  LDC.64 R68, c[0x0][0x5c8] ;  /* 0x00017200ff447b82 */ /* 0x000f220000000a00 */
[----:B------:R-:W-:Y:S01]  /*1070*/  USHF.R.S32.HI UR5, URZ, 0x1f, UR4 ;  /* 0x0000001f3f057899 */ /* 0x000fe20008011404 */
[----:B------:R-:W-:Y:S01]  /*1080*/  LOP3.LUT R5, R5, 0x30, RZ, 0xc0, !PT ;  /* 0x0000003005057812 */ /* 0x000fe200078ec0ff */
[----:B01----:R-:W-:Y:S01]  /*1090*/  IMAD.MOV.U32 R7, RZ, RZ, 0x1 ;  /* 0x00000001ff077424 */ /* 0x003fe200078e00ff */
[--C-:B------:R-:W-:Y:S01]  /*10a0*/  LOP3.LUT R22, R3, 0x40, R0.reuse, 0xe2, !PT ;  /* 0x0000004003167812 */ /* 0x100fe200078ee200 */
[----:B------:R-:W-:Y:S01]  /*10b0*/  ULEA.HI UR5, UR5, UR4, URZ, 0x6 ;  /* 0x0000000405057291 */ /* 0x000fe2000f8f303f */
[-C--:B------:R-:W-:Y:S01]  /*10c0*/  IADD3 R3, RZ, -R5.reuse, -R0 ;  /* 0x80000005ff037210 */ /* 0x080fe20007ffe800 */
[----:B------:R-:W-:Y:S01]  /*10d0*/  IMAD.U32 R6, RZ, RZ, UR6 ;  /* 0x00000006ff067e24 */ /* 0x000fe2000f8e00ff */
[----:B------:R-:W-:Y:S01]  /*10e0*/  LOP3.LUT R22, R22, R5, RZ, 0xfc, !PT ;  /* 0x0000000516167212 */ /* 0x000fe200078efcff */
[----:B------:R-:W-:Y:S01]  /*10f0*/  USHF.R.S32.HI UR43, URZ, 0x6, UR5 ;  /* 0x000000063f2b7899 */ /* 0x000fe20008011405 */
[----:B------:R-:W-:Y:S01]  /*1100*/  IMAD.MOV.U32 R5, RZ, RZ, -0x1 ;  /* 0xffffffffff057424 */ /* 0x000fe200078e00ff */
[----:B--2---:R-:W-:Y:S01]  /*1110*/  LOP3.LUT R65, R4, 0x3, RZ, 0xc0, !PT ;  /* 0x0000000304417812 */ /* 0x004fe200078ec0ff */
[----:B------:R-:W-:Y:S01]  /*1120*/  IMAD R3, R14, -0x40, R3 ;  /* 0xffffffc00e037824 */ /* 0x000fe200078e0203 */
[----:B------:R-:W-:Y:S01]  /*1130*/  UISETP.LT.AND UP0, UPT, UR43, 0x1, UPT ;  /* 0x000000012b00788c */ /* 0x000fe2000bf01270 */
[----:B------:R-:W-:Y:S01]  /*1140*/  LOP3.LUT R70, R4, 0x80, RZ, 0xc0, !PT ;  /* 0x0000008004467812 */ /* 0x000fe200078ec0ff */
[----:B------:R-:W-:Y:S01]  /*1150*/  ULDC UR4, c[0x0][0x284] ;  /* 0x0000a10000047ab9 */ /* 0x000fe20000000800 */
[-C--:B---3--:R-:W-:Y:S01]  /*1160*/  SHF.L.U32 R5, R5, R66.reuse, RZ ;  /* 0x0000004205057219 */ /* 0x088fe200000006ff */
[----:B------:R-:W-:Y:S01]  /*1170*/  USEL UR44, UR43, 0x1, UP0 ;  /* 0x000000012b2c7887 */ /* 0x000fe20008000000 */
[----:B------:R-:W-:Y:S01]  /*1180*/  IMAD R65, R65, -0x2, R6 ;  /* 0xfffffffe41417824 */ /* 0x000fe200078e0206 */
[----:B------:R-:W-:Y:S01]  /*1190*/  SHF.L.U32 R66, R7, R66, RZ ;  /* 0x0000004207427219 */ /* 0x000fe200000006ff */
[----:B------:R-:W-:Y:S01]  /*11a0*/  VIADD R72, R3, UR4 ;  /* 0x0000000403487c36 */ /* 0x000fe20008000000 */
[----:B------:R-:W-:Y:S01]  /*11b0*/  LOP3.LUT R80, R18, 0x1, RZ, 0xfc, !PT ;  /* 0x0000000112507812 */ /* 0x000fe200078efcff */
[----:B------:R-:W-:Y:S01]  /*11c0*/  IMAD.MOV.U32 R23, RZ, RZ, RZ ;  /* 0x000000ffff177224 */ /* 0x000fe200078e00ff */
[----:B------:R-:W-:Y:S01]  /*11d0*/  SHF.R.U32.HI R70, RZ, 0x7, R70 ;  /* 0x00000007ff467819 */ /* 0x000fe20000011646 */
[----:B------:R-:W-:Y:S01]  /*11e0*/  UIADD3 UR44, UR43, -UR44, URZ ;  /* 0x8000002c2b2c7290 */ /* 0x000fe2000fffe03f */
[C---:B----4-:R-:W-:Y:S01]  /*11f0*/  SHF.L.U64.HI R67, R68.reuse, 0x3, R69 ;  /* 0x0000000344437819 */ /* 0x050fe20000010245 */
[----:B------:R-:W-:Y:S01]  /*1200*/  IMAD.SHL.U32 R68, R68, 0x8, RZ ;  /* 0x0000000844447824 */ /* 0x000fe200078e00ff */
[----:B------:R-:W-:Y:S01]  /*1210*/  LOP3.LUT R71, RZ, R5, RZ, 0x33, !PT ;  /* 0x00000005ff477212 */ /* 0x000fe200078e33ff */
[----:B------:R-:W-:Y:S01]  /*1220*/  IMAD.SHL.U32 R69, R4, 0x2, RZ ;  /* 0x0000000204457824 */ /* 0x000fe200078e00ff */
[----:B------:R-:W-:Y:S01]  /*1230*/  UMOV UR40, URZ ;  /* 0x0000003f00287c82 */ /* 0x000fe20008000000 */
[----:B------:R-:W-:-:S06]  /*1240*/  UMOV UR41, URZ ;  /* 0x0000003f00297c82 */ /* 0x000fcc0008000000 */
.L_x_111:
[----:B0-----:R-:W0:Y:S01]  /*1250*/  SHFL.IDX PT, R0, R70, RZ, 0x1f ;  /* 0x00001fff46007589 */ /* 0x001e2200000e0000 */
[----:B-1----:R-:W1:Y:S01]  /*1260*/  S2UR UR7, SR_CgaCtaId ;  /* 0x00000000000779c3 */ /* 0x002e620000008800 */
[----:B------:R-:W-:Y:S01]  /*1270*/  UMOV UR6, 0x400 ;  /* 0x0000040000067882 */ /* 0x000fe20000000000 */
[----:B0-----:R-:W-:Y:S01]  /*1280*/  R2UR UR4, R0 ;  /* 0x00000000000472ca */ /* 0x001fe200000e0000 */
[----:B-1----:R-:W-:-:S12]  /*1290*/  ULEA UR46, UR7, UR6, 0x18 ;  /* 0x00000006072e7291 */ /* 0x002fd8000f8ec03f */
[----:B------:R-:W-:-:S04]  /*12a0*/  ULEA.HI UR5, UR4, UR4, URZ, 0x1 ;  /* 0x0000000404057291 */ /* 0x000fc8000f8f083f */
[----:B------:R-:W-:-:S04]  /*12b0*/  ULOP3.LUT UR5, UR5, 0x7fffe, URZ, 0xc0, !UPT ;  /* 0x0007fffe05057892 */ /* 0x000fc8000f8ec03f */
[----:B------:R-:W-:-:S03]  /*12c0*/  UIADD3 UR5, UR4, -UR5, URZ ;  /* 0x8000000504057290 */ /* 0x000fc6000fffe03f */
[----:B------:R-:W-:Y:S01]  /*12d0*/  ULDC UR4, c[0x0][0x28c] ;  /* 0x0000a30000047ab9 */ /* 0x000fe20000000800 */
[----:B------:R-:W-:Y:S01]  /*12e0*/  ULEA UR5, UR5, UR46, 0xd ;  /* 0x0000002e05057291 */ /* 0x000fe2000f8e683f */
[----:B------:R-:W-:-:S03]  /*12f0*/  ISETP.LT.AND P0, PT, RZ, UR4, PT ;  /* 0x00000004ff007c0c */ /* 0x000fc6000bf01270 */
[----:B------:R-:W-:-:S04]  /*1300*/  UIADD3 UR5, UR5, 0x180, URZ ;  /* 0x0000018005057890 */ /* 0x000fc8000fffe03f */
[----:B------:R-:W-:-:S04]  /*1310*/  USHF.R.U32.HI UR5, URZ, 0x4, UR5 ;  /* 0x000000043f057899 */ /* 0x000fc80008011605 */
[----:B------:R-:W-:-:S04]  /*1320*/  ULOP3.LUT UR5, UR5, 0x3fff, URZ, 0xc0, !UPT ;  /* 0x00003fff05057892 */ /* 0x000fc8000f8ec03f */
[----:B------:R-:W-:Y:S01]  /*1330*/  ULOP3.LUT UR45, UR5, 0x10000, URZ, 0xfc, !UPT ;  /* 0x00010000052d7892 */ /* 0x000fe2000f8efc3f */
[----:B--2345:R-:W-:Y:S11]  /*1340*/  @P0 BRA `(.L_x_14) ;  /* 0x0000000000400947 */ /* 0x03cff60003800000 */
[----:B------:R-:W-:Y:S01]  /*1350*/  MOV R0, 0x0 ;  /* 0x0000000000007802 */ /* 0x000fe20000000f00 */
[----:B------:R-:W-:Y:S01]  /*1360*/  ULDC.64 UR4, c[0x4][0x68] ;  /* 0x01001a0000047ab9 */ /* 0x000fe20000000a00 */
[----:B------:R-:W-:Y:S01]  /*1370*/  ULDC.64 UR6, c[0x4][0x8] ;  /* 0x0100020000067ab9 */ /* 0x000fe20000000a00 */
[----:B------:R-:W-:Y:S01]  /*1380*/  IMAD.U32 R4, RZ, RZ, UR4 ;  /* 0x00000004ff047e24 */ /* 0x000fe2000f8e00ff */
[----:B------:R0:W1:Y:S01]  /*1390*/  LDC.64 R14, c[0x4][R0] ;  /* 0x01000000000e7b82 */ /* 0x0000620000000a00 */
[----:B------:R-:W-:Y:S01]  /*13a0*/  IMAD.U32 R5, RZ, RZ, UR5 ;  /* 0x00000005ff057e24 */ /* 0x000fe2000f8e00ff */
[----:B------:R-:W-:Y:S01]  /*13b0*/  ULDC.64 UR4, c[0x4][0x70] ;  /* 0x01001c0000047ab9 */ /* 0x000fe20000000a00 */
[----:B------:R-:W-:Y:S02]  /*13c0*/  IMAD.U32 R10, RZ, RZ, UR6 ;  /* 0x00000006ff0a7e24 */ /* 0x000fe4000f8e00ff */
[----:B------:R-:W-:Y:S02]  /*13d0*/  IMAD.U32 R6, RZ, RZ, UR4 ;  /* 0x00000004ff067e24 */ /* 0x000fe4000f8e00ff */
[----:B------:R-:W-:-:S02]  /*13e0*/  IMAD.U32 R7, RZ, RZ, UR5 ;  /* 0x00000005ff077e24 */ /* 0x000fc4000f8e00ff */
[----:B------:R-:W-:Y:S02]  /*13f0*/  IMAD.U32 R11, RZ, RZ, UR7 ;  /* 0x00000007ff0b7e24 */ /* 0x000fe4000f8e00ff */
[----:B------:R-:W-:Y:S02]  /*1400*/  IMAD.MOV.U32 R8, RZ, RZ, 0x1e1 ;  /* 0x000001e1ff087424 */ /* 0x000fe400078e00ff */
[----:B------:R-:W-:Y:S02]  /*1410*/  IMAD.MOV.U32 R12, RZ, RZ, 0x1 ;  /* 0x00000001ff0c7424 */ /* 0x000fe400078e00ff */
[----:B0-----:R-:W-:-:S07]  /*1420*/  IMAD.MOV.U32 R13, RZ, RZ, RZ ;  /* 0x000000ffff0d7224 */ /* 0x001fce00078e00ff */
[----:B------:R-:W-:-:S07]  /*1430*/  LEPC R20, `(.L_x_14) ;  /* 0x000000001014794e */ /* 0x000fce0000000000 */
[----:B-1---5:R-:W-:Y:S05]  /*1440*/  CALL.ABS.NOINC R14 ;  /* 0x000000000e007343 */ /* 0x022fea0003c00000 */
.L_x_14:
[----:B------:R-:W-:-:S13]  /*1450*/  ISETP.NE.AND P0, PT, R80, 0x3, PT ;  /* 0x000000035000780c */ /* 0x000fda0003f05270 */
[----:B------:R-:W-:Y:S05]  /*1460*/  @!P0 BRA `(.L_x_15) ;  /* 0x0000000000048947 */ /* 0x000fea0003800000 */
[----:B------:R-:W-:Y:S01]  /*1470*/  BPT.TRAP 0x1 ;  /* 0x000000040000795c */ /* 0x000fe20000300000 */
.L_x_15:
[----:B------:R-:W-:Y:S02]  /*1480*/  IMAD.U32 R3, RZ, RZ, UR41 ;  /* 0x00000029ff037e24 */ /* 0x000fe4000f8e00ff */
[----:B------:R-:W-:-:S03]  /*1490*/  IMAD.U32 R0, RZ, RZ, UR40 ;  /* 0x00000028ff007e24 */ /* 0x000fc6000f8e00ff */
[----:B------:R-:W-:Y:S02]  /*14a0*/  LEA R3, R3, UR46, 0x3 ;  /* 0x0000002e03037c11 */ /* 0x000fe4000f8e18ff */
[----:B------:R-:W-:-:S04]  /*14b0*/  SHF.L.U32 R0, R0, 0x1f, RZ ;  /* 0x0000001f00007819 */ /* 0x000fc800000006ff */
[----:B------:R0:W1:Y:S01]  /*14c0*/  SYNCS.PHASECHK.TRANS64.TRYWAIT P1, [R3+URZ], R0 ;  /* 0x00000000030075a7 */ /* 0x000062000802017f */
[----:B------:R-:W-:Y:S05]  /*14d0*/  @!P0 BRA `(.L_x_16) ;  /* 0x0000000000048947 */ /* 0x000fea0003800000 */
[----:B------:R-:W-:Y:S01]  /*14e0*/  BPT.TRAP 0x1 ;  /* 0x000000040000795c */ /* 0x000fe20000300000 */
.L_x_16:
[----:B------:R-:W-:-:S05]  /*14f0*/  IMAD.U32 R4, RZ, RZ, UR44 ;  /* 0x0000002cff047e24 */ /* 0x000fca000f8e00ff */
[----:B------:R-:W-:Y:S01]  /*1500*/  ISETP.GE.AND P2, PT, R4, 0x1, PT ;  /* 0x000000010400780c */ /* 0x000fe20003f46270 */
[----:B-1----:R-:W-:-:S12]  /*1510*/  @P1 BRA `(.L_x_17) ;  /* 0x0000000000081947 */ /* 0x002fd80003800000 */
[----:B------:R-:W1:Y:S02]  /*1520*/  SYNCS.PHASECHK.TRANS64.TRYWAIT P1, [R3+URZ], R0 ;  /* 0x00000000030075a7 */ /* 0x000e64000802017f */
[----:B-1----:R-:W-:Y:S05]  /*1530*/  @!P1 BRA `(.L_x_18) ;  /* 0x0000005c00889947 */ /* 0x002fea0003800000 */
.L_x_17:
[----:B------:R-:W-:Y:S05]  /*1540*/  WARPSYNC.ALL ;  /* 0x0000000000007948 */ /* 0x000fea0003800000 */
[----:B------:R-:W-:Y:S01]  /*1550*/  UIADD3 UR4, UR46, 0x20180, URZ ;  /* 0x000201802e047890 */ /* 0x000fe2000fffe03f */
[----:B------:R-:W-:Y:S01]  /*1560*/  WARPGROUP.ARRIVE ;  /* 0x00000000000079c5 */ /* 0x000fe20000000000 */
[----:B------:R-:W-:Y:S02]  /*1570*/  ULEA UR6, UR41, UR45, 0xa ;  /* 0x0000002d29067291 */ /* 0x000fe4000f8e503f */
[----:B------:R-:W-:Y:S01]  /*1580*/  USHF.R.U32.HI UR4, URZ, 0x4, UR4 ;  /* 0x000000043f047899 */ /* 0x000fe20008011604 */
[----:B------:R-:W-:Y:S01]  /*1590*/  UMOV UR13, 0x40000040 ;  /* 0x40000040000d7882 */ /* 0x000fe20000000000 */
[----:B------:R-:W-:-:S02]  /*15a0*/  UMOV UR15, 0x40000040 ;  /* 0x40000040000f7882 */ /* 0x000fc40000000000 */
[----:B------:R-:W-:Y:S01]  /*15b0*/  ULOP3.LUT UR4, UR4, 0x3fff, URZ, 0xc0, !UPT ;  /* 0x00003fff04047892 */ /* 0x000fe2000f8ec03f */
[----:B------:R-:W-:Y:S01]  /*15c0*/  UMOV UR12, UR6 ;  /* 0x00000006000c7c82 */ /* 0x000fe20008000000 */
[----:B------:R-:W-:Y:S02]  /*15d0*/  UMOV UR17, UR13 ;  /* 0x0000000d00117c82 */ /* 0x000fe40008000000 */
[----:B------:R-:W-:Y:S01]  /*15e0*/  ULOP3.LUT UR8, UR4, 0x10000, URZ, 0xfc, !UPT ;  /* 0x0001000004087892 */ /* 0x000fe2000f8efc3f */
[----:B------:R-:W-:Y:S01]  /*15f0*/  UMOV UR16, UR12 ;  /* 0x0000000c00107c82 */ /* 0x000fe20008000000 */
[----:B------:R-:W-:Y:S02]  /*1600*/  UMOV UR19, 0x40000040 ;  /* 0x4000004000137882 */ /* 0x000fe40000000000 */
[----:B------:R-:W-:-:S04]  /*1610*/  UIMAD UR4, UR41, 0x280, UR8 ;  /* 0x00000280290478a4 */ /* 0x000fc8000f8e0208 */
[----:B------:R-:W-:Y:S02]  /*1620*/  UIADD3 UR18, UR4, 0x80, URZ ;  /* 0x0000008004127890 */ /* 0x000fe4000fffe03f */
[----:B------:R-:W-:Y:S02]  /*1630*/  UIADD3 UR5, UR4, 0x100, URZ ;  /* 0x0000010004057890 */ /* 0x000fe4000fffe03f */
[----:B------:R-:W-:Y:S01]  /*1640*/  UMOV UR14, UR4 ;  /* 0x00000004000e7c82 */ /* 0x000fe20008000000 */
[----:B------:R-:W-:Y:S01]  /*1650*/  UIADD3 UR7, UR4, 0x180, URZ ;  /* 0x0000018004077890 */ /* 0x000fe2000fffe03f */
[----:B------:R-:W-:Y:S01]  /*1660*/  HGMMA.64x16x16.F32 R56, gdesc[UR12], RZ, !UPT, gsb0 ;  /* 0x002000000c3879f0 */ /* 0x000fe2000c0008ff */
[----:B------:R-:W-:Y:S01]  /*1670*/  UMOV UR15, 0x40000040 ;  /* 0x40000040000f7882 */ /* 0x000fe20000000000 */
[----:B------:R-:W-:Y:S01]  /*1680*/  UIADD3 UR9, UR4, 0x200, URZ ;  /* 0x0000020004097890 */ /* 0x000fe2000fffe03f */
[----:B------:R-:W-:Y:S01]  /*1690*/  UMOV UR14, UR5 ;  /* 0x00000005000e7c82 */ /* 0x000fe20008000000 */
[----:B------:R-:W-:Y:S01]  /*16a0*/  UIADD3 UR5, UR4, 0x102, URZ ;  /* 0x0000010204057890 */ /* 0x000fe2000fffe03f */
[----:B------:R-:W-:-:S02]  /*16b0*/  WARPGROUP.DEPBAR.LE gsb0, 0x0 ;  /* 0x00008000000079c5 */ /* 0x000fc40000010000 */
[----:B------:R-:W-:-:S06]  /*16c0*/  WARPGROUP.ARRIVE ;  /* 0x00000000000079c5 */ /* 0x000fcc0000000000 */
[----:B------:R-:W-:Y:S01]  /*16d0*/  HGMMA.64x16x16.F32 R48, gdesc[UR16], RZ, !UPT, gsb0 ;  /* 0x00200000103079f0 */ /* 0x000fe2000c0008ff */
[----:B------:R-:W-:Y:S01]  /*16e0*/  UIADD3 UR18, UR4, 0x82, URZ ;  /* 0x0000008204127890 */ /* 0x000fe2000fffe03f */
[----:B------:R-:W-:Y:S01]  /*16f0*/  UMOV UR19, 0x40000040 ;  /* 0x4000004000137882 */ /* 0x000fe20000000000 */
[----:B------:R-:W-:Y:S02]  /*1700*/  WARPGROUP.DEPBAR.LE gsb0, 0x0 ;  /* 0x00008000000079c5 */ /* 0x000fe40000010000 */
[----:B------:R-:W-:-:S06]  /*1710*/  WARPGROUP.ARRIVE ;  /* 0x00000000000079c5 */ /* 0x000fcc0000000000 */
[----:B------:R-:W-:Y:S01]  /*1720*/  HGMMA.64x16x16.F32 R40, gdesc[UR12], RZ, !UPT, gsb0 ;  /* 0x002000000c2879f0 */ /* 0x000fe2000c0008ff */
[----:B------:R-:W-:Y:S01]  /*1730*/  UMOV UR14, UR7 ;  /* 0x00000007000e7c82 */ /* 0x000fe20008000000 */
[----:B------:R-:W-:Y:S01]  /*1740*/  UMOV UR15, 0x40000040 ;  /* 0x40000040000f7882 */ /* 0x000fe20000000000 */
[----:B------:R-:W-:Y:S01]  /*1750*/  UIADD3 UR7, UR4, 0x182, URZ ;  /* 0x0000018204077890 */ /* 0x000fe2000fffe03f */
        /* <DEDUP_REMOVED lines=9> */
[----:B------:R-:W-:Y:S02]  /*17f0*/  UIADD3 UR12, UR6, 0x2, URZ ;  /* 0x00000002060c7890 */ /* 0x000fe4000fffe03f */
[----:B------:R-:W-:Y:S01]  /*1800*/  UIADD3 UR14, UR4, 0x2, URZ ;  /* 0x00000002040e7890 */ /* 0x000fe2000fffe03f */
[----:B------:R-:W-:Y:S01]  /*1810*/  UMOV UR13, 0x40000040 ;  /* 0x40000040000d7882 */ /* 0x000fe20000000000 */
[----:B------:R-:W-:Y:S01]  /*1820*/  UMOV UR15, 0x40000040 ;  /* 0x40000040000f7882 */ /* 0x000fe20000000000 */
[----:B------:R-:W-:Y:S02]  /*1830*/  UMOV UR17, UR13 ;  /* 0x0000000d00117c82 */ /* 0x000fe40008000000 */
[----:B------:R-:W-:Y:S01]  /*1840*/  UMOV UR16, UR12 ;  /* 0x0000000c00107c82 */ /* 0x000fe20008000000 */
[----:B------:R-:W-:Y:S02]  /*1850*/  WARPGROUP.DEPBAR.LE gsb0, 0x0 ;  /* 0x00008000000079c5 */ /* 0x000fe40000010000 */
[----:B------:R-:W-:-:S06]  /*1860*/  WARPGROUP.ARRIVE ;  /* 0x00000000000079c5 */ /* 0x000fcc0000000000 */
[----:B------:R-:W-:Y:S01]  /*1870*/  HGMMA.64x16x16.F32 R56, gdesc[UR12], R56, gsb0 ;  /* 0x002000000c3879f0 */ /* 0x000fe20008000838 */
[----:B------:R-:W-:Y:S01]  /*1880*/  UMOV UR14, UR5 ;  /* 0x00000005000e7c82 */ /* 0x000fe20008000000 */
[----:B------:R-:W-:Y:S01]  /*1890*/  UMOV UR15, 0x40000040 ;  /* 0x40000040000f7882 */ /* 0x000fe20000000000 */
[----:B------:R-:W-:Y:S01]  /*18a0*/  UIADD3 UR5, UR4, 0x104, URZ ;  /* 0x0000010404057890 */ /* 0x000fe2000fffe03f */
[----:B------:R-:W-:Y:S02]  /*18b0*/  WARPGROUP.DEPBAR.LE gsb0, 0x0 ;  /* 0x00008000000079c5 */ /* 0x000fe40000010000 */
[----:B------:R-:W-:-:S06]  /*18c0*/  WARPGROUP.ARRIVE ;  /* 0x00000000000079c5 */ /* 0x000fcc0000000000 */
[----:B------:R-:W-:Y:S01]  /*18d0*/  HGMMA.64x16x16.F32 R48, gdesc[UR16], R48, gsb0 ;  /* 0x00200000103079f0 */ /* 0x000fe20008000830 */
[----:B------:R-:W-:Y:S01]  /*18e0*/  UIADD3 UR18, UR4, 0x84, URZ ;  /* 0x0000008404127890 */ /* 0x000fe2000fffe03f */
[----:B------:R-:W-:Y:S01]  /*18f0*/  UMOV UR19, 0x40000040 ;  /* 0x4000004000137882 */ /* 0x000fe20000000000 */
        /* <DEDUP_REMOVED lines=51> */
[----:B------:R-:W-:Y:S02]  /*1c30*/  UIADD3 UR6, UR4, 0x186, URZ ;  /* 0x0000018604067890 */ /* 0x000fe4000fffe03f */
[----:B------:R-:W-:Y:S01]  /*1c40*/  UIADD3 UR4, UR4, 0x206, URZ ;  /* 0x0000020604047890 */ /* 0x000fe2000fffe03f */
[----:B------:R-:W-:-:S02]  /*1c50*/  WARPGROUP.DEPBAR.LE gsb0, 0x0 ;  /* 0x00008000000079c5 */ /* 0x000fc40000010000 */
[----:B------:R-:W-:-:S06]  /*1c60*/  WARPGROUP.ARRIVE ;  /* 0x00000000000079c5 */ /* 0x000fcc0000000000 */
[----:B------:R-:W-:Y:S01]  /*1c70*/  HGMMA.64x16x16.F32 R56, gdesc[UR12], R56, gsb0 ;  /* 0x002000000c3879f0 */ /* 0x000fe20008000838 */
[----:B------:R-:W-:Y:S01]  /*1c80*/  UMOV UR14, UR5 ;  /* 0x00000005000e7c82 */ /* 0x000fe20008000000 */
[----:B------:R-:W-:Y:S01]  /*1c90*/  UMOV UR15, 0x40000040 ;  /* 0x40000040000f7882 */ /* 0x000fe20000000000 */
[----:B------:R-:W-:Y:S02]  /*1ca0*/  WARPGROUP.DEPBAR.LE gsb0, 0x0 ;  /* 0x00008000000079c5 */ /* 0x000fe40000010000 */
[----:B------:R-:W-:-:S06]  /*1cb0*/  WARPGROUP.ARRIVE ;  /* 0x00000000000079c5 */ /* 0x000fcc0000000000 */
[----:B------:R-:W-:Y:S03]  /*1cc0*/  HGMMA.64x16x16.F32 R48, gdesc[UR16], R48, gsb0 ;  /* 0x00200000103079f0 */ /* 0x000fe60008000830 */
        /* <DEDUP_REMOVED lines=14> */
[----:B------:R-:W-:Y:S05]  /*1db0*/  @!P2 BRA `(.L_x_19) ;  /* 0x00000008009ca947 */ /* 0x000fea0003800000 */
[----:B------:R-:W-:Y:S01]  /*1dc0*/  UIADD3 UR13, UR41, 0x1, URZ ;  /* 0x00000001290d7890 */ /* 0x000fe2000fffe03f */
[----:B01----:R-:W-:Y:S01]  /*1dd0*/  IMAD.U32 R0, RZ, RZ, UR44 ;  /* 0x0000002cff007e24 */ /* 0x003fe2000f8e00ff */
[----:B------:R-:W-:Y:S02]  /*1de0*/  UMOV UR9, UR41 ;  /* 0x0000002900097c82 */ /* 0x000fe40008000000 */
[----:B------:R-:W-:-:S04]  /*1df0*/  UISETP.NE.AND UP0, UPT, UR13, 0x8, UPT ;  /* 0x000000080d00788c */ /* 0x000fc8000bf05270 */
[----:B------:R-:W-:Y:S02]  /*1e00*/  USEL UR4, URZ, 0x1, UP0 ;  /* 0x000000013f047887 */ /* 0x000fe40008000000 */
[----:B------:R-:W-:Y:S02]  /*1e10*/  USEL UR13, UR13, URZ, UP0 ;  /* 0x0000003f0d0d7287 */ /* 0x000fe40008000000 */
[----:B------:R-:W-:-:S06]  /*1e20*/  ULOP3.LUT UR4, UR40, UR4, URZ, 0x3c, !UPT ;  /* 0x0000000428047292 */ /* 0x000fcc000f8e3c3f */
[----:B------:R-:W-:-:S07]  /*1e30*/  IMAD.U32 R5, RZ, RZ, UR4 ;  /* 0x00000004ff057e24 */ /* 0x000fce000f8e00ff */
.L_x_26:
[----:B01----:R-:W-:Y:S05]  /*1e40*/  @!P0 BRA `(.L_x_20) ;  /* 0x0000000000048947 */ /* 0x003fea0003800000 */
[----:B------:R-:W-:Y:S01]  /*1e50*/  BPT.TRAP 0x1 ;  /* 0x000000040000795c */ /* 0x000fe20000300000 */
.L_x_20:
[----:B------:R-:W0:Y:S01]  /*1e60*/  S2UR UR4, SR_CgaCtaId ;  /* 0x00000000000479c3 */ /* 0x000e220000008800 */
[----:B------:R-:W-:Y:S01]  /*1e70*/  UMOV UR10, 0x400 ;  /* 0x00000400000a7882 */ /* 0x000fe20000000000 */
[----:B------:R-:W-:Y:S01]  /*1e80*/  SHF.L.U32 R3, R5, 0x1f, RZ ;  /* 0x0000001f05037819 */ /* 0x000fe200000006ff */
[----:B0-----:R-:W-:-:S04]  /*1e90*/  ULEA UR10, UR4, UR10, 0x18 ;  /* 0x0000000a040a7291 */ /* 0x001fc8000f8ec03f */
[----:B------:R-:W-:-:S09]  /*1ea0*/  ULEA UR4, UR13, UR10, 0x3 ;  /* 0x0000000a0d047291 */ /* 0x000fd2000f8e183f */
[----:B------:R0:W1:Y:S01]  /*1eb0*/  SYNCS.PHASECHK.TRANS64.TRYWAIT P1, [UR4], R3 ;  /* 0x00000003ff0075a7 */ /* 0x0000620008020144 */
[----:B------:R-:W-:Y:S05]  /*1ec0*/  @!P0 BRA `(.L_x_21) ;  /* 0x0000000000048947 */ /* 0x000fea0003800000 */
[----:B------:R-:W-:Y:S01]  /*1ed0*/  BPT.TRAP 0x1 ;  /* 0x000000040000795c */ /* 0x000fe20000300000 */
.L_x_21:
[----:B-1----:R-:W-:Y:S05]  /*1ee0*/  @P1 BRA `(.L_x_22) ;  /* 0x0000000000081947 */ /* 0x002fea0003800000 */
[----:B------:R-:W1:Y:S02]  /*1ef0*/  SYNCS.PHASECHK.TRANS64.TRYWAIT P1, [UR4], R3 ;  /* 0x00000003ff0075a7 */ /* 0x000e640008020144 */
[----:B-1----:R-:W-:Y:S05]  /*1f00*/  @!P1 BRA `(.L_x_23) ;  /* 0x0000005400289947 */ /* 0x002fea0003800000 */
.L_x_22:
[----:B------:R-:W-:Y:S01]  /*1f10*/  ULEA UR12, UR13, UR45, 0xa ;  /* 0x0000002d0d0c7291 */ /* 0x000fe2000f8e503f */
[----:B------:R-:W-:Y:S01]  /*1f20*/  WARPGROUP.ARRIVE ;  /* 0x00000000000079c5 */ /* 0x000fe20000000000 */
[----:B------:R-:W-:Y:S01]  /*1f30*/  UIMAD UR11, UR13, 0x280, UR8 ;  /* 0x000002800d0b78a4 */ /* 0x000fe2000f8e0208 */
[----:B------:R-:W-:Y:S01]  /*1f40*/  UMOV UR5, 0x40000040 ;  /* 0x4000004000057882 */ /* 0x000fe20000000000 */
[----:B------:R-:W-:Y:S02]  /*1f50*/  UMOV UR7, 0x40000040 ;  /* 0x4000004000077882 */ /* 0x000fe40000000000 */
[----:B------:R-:W-:Y:S01]  /*1f60*/  UIADD3 UR14, UR11, 0x80, URZ ;  /* 0x000000800b0e7890 */ /* 0x000fe2000fffe03f */
[----:B------:R-:W-:Y:S02]  /*1f70*/  UMOV UR4, UR12 ;  /* 0x0000000c00047c82 */ /* 0x000fe40008000000 */
[----:B------:R-:W-:Y:S01]  /*1f80*/  UMOV UR6, UR11 ;  /* 0x0000000b00067c82 */ /* 0x000fe20008000000 */
[----:B------:R-:W-:Y:S01]  /*1f90*/  UIADD3 UR15, UR11, 0x100, URZ ;  /* 0x000001000b0f7890 */ /* 0x000fe2000fffe03f */
[----:B------:R-:W-:Y:S01]  /*1fa0*/  HGMMA.64x16x16.F32 R56, gdesc[UR4], R56, gsb0 ;  /* 0x00200000043879f0 */ /* 0x000fe20008000838 */
[----:B------:R-:W-:Y:S01]  /*1fb0*/  UMOV UR7, 0x40000040 ;  /* 0x4000004000077882 */ /* 0x000fe20000000000 */
[----:B------:R-:W-:Y:S01]  /*1fc0*/  UMOV UR6, UR14 ;  /* 0x0000000e00067c82 */ /* 0x000fe20008000000 */
[----:B------:R-:W-:-:S02]  /*1fd0*/  UIADD3 UR16, UR11, 0x180, URZ ;  /* 0x000001800b107890 */ /* 0x000fc4000fffe03f */
        /* <DEDUP_REMOVED lines=87> */
[----:B------:R-:W-:Y:S02]  /*2550*/  UIADD3 UR12, UR11, 0x86, URZ ;  /* 0x000000860b0c7890 */ /* 0x000fe4000fffe03f */
        /* <DEDUP_REMOVED lines=26> */
[----:B------:R-:W-:Y:S01]  /*2700*/  BPT.TRAP 0x1 ;  /* 0x000000040000795c */ /* 0x000fe20000300000 */
.L_x_24:
[----:B------:R-:W-:Y:S01]  /*2710*/  ULEA UR10, UR9, UR10, 0x3 ;  /* 0x0000000a090a7291 */ /* 0x000fe2000f8e183f */
[----:B------:R-:W-:-:S03]  /*2720*/  ISETP.GT.U32.AND P1, PT, R18, 0x1, PT ;  /* 0x000000011200780c */ /* 0x000fc60003f24070 */
[----:B------:R-:W-:-:S04]  /*2730*/  UIADD3 UR10, UR10, 0x40, URZ ;  /* 0x000000400a0a7890 */ /* 0x000fc8000fffe03f */
[----:B------:R-:W-:-:S09]  /*2740*/  UPRMT UR10, URZ, 0x654, UR10 ;  /* 0x000006543f0a7896 */ /* 0x000fd2000800000a */
[----:B------:R-:W-:Y:S01]  /*2750*/  SYNCS.ARRIVE.TRANS64.RED.A1T0 RZ, [UR10], RZ ;  /* 0x000000ffffff79a7 */ /* 0x000fe2000810040a */
[----:B------:R-:W-:Y:S05]  /*2760*/  @P1 BRA `(.L_x_25) ;  /* 0x0000000000041947 */ /* 0x000fea0003800000 */
[----:B------:R-:W-:Y:S01]  /*2770*/  BPT.TRAP 0x1 ;  /* 0x000000040000795c */ /* 0x000fe20000300000 */
.L_x_25:
[----:B------:R-:W-:Y:S01]  /*2780*/  UIADD3 UR13, UR13, 0x1, URZ ;  /* 0x000000010d0d7890 */ /* 0x000fe2000fffe03f */
[C---:B------:R-:W-:Y:S01]  /*2790*/  ISETP.GT.AND P1, PT, R0.reuse, 0x1, PT ;  /* 0x000000010000780c */ /* 0x040fe20003f24270 */
[----:B------:R-:W-:Y:S01]  /*27a0*/  UIADD3 UR9, UR9, 0x1, URZ ;  /* 0x0000000109097890 */ /* 0x000fe2000fffe03f */
[----:B------:R-:W-:Y:S01]  /*27b0*/  VIADD R0, R0, 0xffffffff ;  /* 0xffffffff00007836 */ /* 0x000fe20000000000 */
[----:B------:R-:W-:Y:S02]  /*27c0*/  UISETP.NE.AND UP0, UPT, UR13, 0x8, UPT ;  /* 0x000000080d00788c */ /* 0x000fe4000bf05270 */
[----:B------:R-:W-:Y:S02]  /*27d0*/  UISETP.NE.AND UP1, UPT, UR9, 0x8, UPT ;  /* 0x000000080900788c */ /* 0x000fe4000bf25270 */
[----:B------:R-:W-:Y:S02]  /*27e0*/  USEL UR4, URZ, 0x1, UP0 ;  /* 0x000000013f047887 */ /* 0x000fe40008000000 */
[----:B------:R-:W-:-:S02]  /*27f0*/  USEL UR13, UR13, URZ, UP0 ;  /* 0x0000003f0d0d7287 */ /* 0x000fc40008000000 */
[----:B------:R-:W-:Y:S02]  /*2800*/  USEL UR9, UR9, URZ, UP1 ;  /* 0x0000003f09097287 */ /* 0x000fe40008800000 */
[----:B------:R-:W-:Y:S01]  /*2810*/  LOP3.LUT R5, R5, UR4, RZ, 0x3c, !PT ;  /* 0x0000000405057c12 */ /* 0x000fe2000f8e3cff */
[----:B------:R-:W-:Y:S09]  /*2820*/  @P1 BRA `(.L_x_26) ;  /* 0xfffffff400841947 */ /* 0x000ff2000383ffff */
.L_x_19:
[----:B01----:R-:W0:Y:S02]  /*2830*/  LDC R0, c[0x0][0x28c] ;  /* 0x0000a300ff007b82 */ /* 0x003e240000000800 */
[----:B0-----:R-:W-:-:S13]  /*2840*/  ISETP.GE.AND P1, PT, R0, 0x1, PT ;  /* 0x000000010000780c */ /* 0x001fda0003f26270 */
[----:B------:R-:W-:Y:S05]  /*2850*/  @!P1 BRA `(.L_x_27) ;  /* 0x0000000000389947 */ /* 0x000fea0003800000 */
[----:B------:R-:W-:Y:S05]  /*2860*/  @!P0 BRA `(.L_x_28) ;  /* 0x0000000000048947 */ /* 0x000fea0003800000 */
[----:B------:R-:W-:Y:S01]  /*2870*/  BPT.TRAP 0x1 ;  /* 0x000000040000795c */ /* 0x000fe20000300000 */
.L_x_28:
[----:B------:R-:W0:Y:S01]  /*2880*/  S2UR UR6, SR_CgaCtaId ;  /* 0x00000000000679c3 */ /* 0x000e220000008800 */
[----:B------:R-:W-:Y:S01]  /*2890*/  UIADD3 UR4, UR44, UR41, URZ ;  /* 0x000000292c047290 */ /* 0x000fe2000fffe03f */
[----:B------:R-:W-:Y:S01]  /*28a0*/  ISETP.GT.U32.AND P0, PT, R18, 0x1, PT ;  /* 0x000000011200780c */ /* 0x000fe20003f04070 */
[----:B------:R-:W-:Y:S02]  /*28b0*/  UMOV UR5, 0x400 ;  /* 0x0000040000057882 */ /* 0x000fe40000000000 */
[----:B------:R-:W-:-:S04]  /*28c0*/  USHF.L.U32 UR4, UR4, 0x3, URZ ;  /* 0x0000000304047899 */ /* 0x000fc8000800063f */
[----:B------:R-:W-:Y:S02]  /*28d0*/  ULOP3.LUT UR4, UR4, 0x38, URZ, 0xc0, !UPT ;  /* 0x0000003804047892 */ /* 0x000fe4000f8ec03f */
[----:B0-----:R-:W-:-:S04]  /*28e0*/  ULEA UR5, UR6, UR5, 0x18 ;  /* 0x0000000506057291 */ /* 0x001fc8000f8ec03f */
[----:B------:R-:W-:-:S04]  /*28f0*/  UIADD3 UR4, UR5, 0x40, UR4 ;  /* 0x0000004005047890 */ /* 0x000fc8000fffe004 */
[----:B------:R-:W-:-:S09]  /*2900*/  UPRMT UR4, URZ, 0x654, UR4 ;  /* 0x000006543f047896 */ /* 0x000fd20008000004 */
[----:B------:R-:W-:Y:S01]  /*2910*/  SYNCS.ARRIVE.TRANS64.RED.A1T0 RZ, [UR4], RZ ;  /* 0x000000ffffff79a7 */ /* 0x000fe20008100404 */
[----:B------:R-:W-:Y:S05]  /*2920*/  @P0 BRA `(.L_x_27) ;  /* 0x0000000000040947 */ /* 0x000fea0003800000 */
[----:B------:R-:W-:Y:S01]  /*2930*/  BPT.TRAP 0x1 ;  /* 0x000000040000795c */ /* 0x000fe20000300000 */
.L_x_27:
[----:B------:R-:W-:Y:S01]  /*2940*/  UIADD3 UR41, UR43, UR41, URZ ;  /* 0x000000292b297290 */ /* 0x000fe2000fffe03f */
[----:B------:R-:W-:Y:S01]  /*2950*/  IMAD R6, R74, 0x50, RZ ;  /* 0x000000504a067824 */ /* 0x000fe200078e02ff */
[----:B------:R-:W-:Y:S01]  /*2960*/  ULDC UR10, c[0x0][0x288] ;  /* 0x0000a200000a7ab9 */ /* 0x000fe20000000800 */
[----:B------:R-:W-:Y:S01]  /*2970*/  SHF.R.S32.HI R9, RZ, 0x1f, R73 ;  /* 0x0000001fff097819 */ /* 0x000fe20000011449 */
[----:B------:R-:W-:Y:S01]  /*2980*/  USHF.R.U32.HI UR4, URZ, 0x3, UR41 ;  /* 0x000000033f047899 */ /* 0x000fe20008011629 */
[----:B------:R-:W-:Y:S01]  /*2990*/  IMAD.SHL.U32 R3, R75, 0x80, RZ ;  /* 0x000000804b037824 */ /* 0x000fe200078e00ff */
[C---:B------:R-:W-:Y:S01]  /*29a0*/  LOP3.LUT R10, R6.reuse, 0x6, R69, 0xf8, !PT ;  /* 0x00000006060a7812 */ /* 0x040fe200078ef845 */
[----:B------:R-:W-:Y:S01]  /*29b0*/  ULDC.64 UR6, c[0x0][0x5d0] ;  /* 0x0001740000067ab9 */ /* 0x000fe20000000a00 */
[----:B------:R-:W-:Y:S01]  /*29c0*/  ULOP3.LUT UR4, UR4, 0x1, URZ, 0xc0, !UPT ;  /* 0x0000000104047892 */ /* 0x000fe2000f8ec03f */
[----:B------:R-:W-:Y:S01]  /*29d0*/  ISETP.GE.AND P0, PT, R6, UR10, PT ;  /* 0x0000000a06007c0c */ /* 0x000fe2000bf06270 */
[----:B------:R-:W-:Y:S01]  /*29e0*/  ULDC UR11, c[0x0][0x284] ;  /* 0x0000a100000b7ab9 */ /* 0x000fe20000000800 */
[----:B------:R-:W-:Y:S01]  /*29f0*/  SHF.R.S32.HI R11, RZ, 0x1f, R10 ;  /* 0x0000001fff0b7819 */ /* 0x000fe2000001140a */
[----:B------:R-:W-:Y:S01]  /*2a00*/  IMAD R0, R9, UR6, RZ ;  /* 0x0000000609007c24 */ /* 0x000fe2000f8e02ff */
[----:B------:R-:W-:Y:S01]  /*2a10*/  UISETP.GT.U32.AND UP1, UPT, UR41, 0x7, UPT ;  /* 0x000000072900788c */ /* 0x000fe2000bf24070 */
[----:B------:R-:W-:Y:S01]  /*2a20*/  ISETP.GE.OR P0, PT, R3, UR11, P0 ;  /* 0x0000000b03007c0c */ /* 0x000fe20008706670 */
[----:B------:R-:W-:Y:S01]  /*2a30*/  UISETP.NE.U32.AND UP0, UPT, UR4, 0x1, UPT ;  /* 0x000000010400788c */ /* 0x000fe2000bf05070 */
[C---:B------:R-:W-:Y:S01]  /*2a40*/  IMAD R7, R73.reuse, UR7, R0 ;  /* 0x0000000749077c24 */ /* 0x040fe2000f8e0200 */
[----:B------:R-:W-:Y:S01]  /*2a50*/  UISETP.LT.U32.AND UP1, UPT, UR43, 0x8, UP1 ;  /* 0x000000082b00788c */ /* 0x000fe20008f21070 */
[----:B------:R-:W-:Y:S01]  /*2a60*/  IMAD.WIDE.U32 R4, R73, UR6, R10 ;  /* 0x0000000649047c25 */ /* 0x000fe2000f8e000a */
[----:B------:R-:W-:Y:S01]  /*2a70*/  UISETP.GT.U32.AND UP0, UPT, UR43, 0x7, !UP0 ;  /* 0x000000072b00788c */ /* 0x000fe2000c704070 */
[----:B------:R-:W-:-:S02]  /*2a80*/  ULDC.64 UR8, c[0x0][0x5c8] ;  /* 0x0001720000087ab9 */ /* 0x000fc40000000a00 */
[----:B------:R-:W-:Y:S01]  /*2a90*/  IMAD.WIDE R74, R75, 0x80, R22 ;  /* 0x000000804b4a7825 */ /* 0x000fe200078e0216 */
[----:B------:R-:W-:Y:S02]  /*2aa0*/  USEL UR5, URZ, 0x1, !UP1 ;  /* 0x000000013f057887 */ /* 0x000fe4000c800000 */
[----:B------:R-:W-:Y:S01]  /*2ab0*/  USEL UR4, URZ, 0x1, !UP0 ;  /* 0x000000013f047887 */ /* 0x000fe2000c000000 */
[----:B------:R-:W-:Y:S01]  /*2ac0*/  IMAD.IADD R5, R5, 0x1, R7 ;  /* 0x0000000105057824 */ /* 0x000fe200078e0207 */
[----:B------:R-:W-:Y:S01]  /*2ad0*/  ULOP3.LUT UR41, UR41, 0x7, URZ, 0xc0, !UPT ;  /* 0x0000000729297892 */ /* 0x000fe2000f8ec03f */
[----:B------:R-:W-:Y:S01]  /*2ae0*/  IMAD R7, R75, UR8, RZ ;  /* 0x000000084b077c24 */ /* 0x000fe2000f8e02ff */
[----:B------:R-:W-:Y:S01]  /*2af0*/  ULOP3.LUT UR40, UR4, UR40, UR5, 0x96, !UPT ;  /* 0x0000002804287292 */ /* 0x000fe2000f8e9605 */
[----:B------:R-:W-:-:S04]  /*2b00*/  IMAD.WIDE.U32 R76, R74, UR8, R4 ;  /* 0x000000084a4c7c25 */ /* 0x000fc8000f8e0004 */
[----:B------:R-:W-:Y:S02]  /*2b10*/  IMAD R7, R74, UR9, R7 ;  /* 0x000000094a077c24 */ /* 0x000fe4000f8e0207 */
[----:B------:R-:W-:Y:S01]  /*2b20*/  IMAD.MOV.U32 R0, RZ, RZ, -0x1 ;  /* 0xffffffffff007424 */ /* 0x000fe200078e00ff */
[----:B------:R-:W-:Y:S06]  /*2b30*/  @P0 BRA `(.L_x_29) ;  /* 0x00000028007c0947 */ /* 0x000fec0003800000 */
[----:B-----5:R-:W-:Y:S01]  /*2b40*/  FSETP.NEU.AND P0, PT, R64, RZ, PT ;  /* 0x000000ff4000720b */ /* 0x020fe20003f0d000 */
[----:B------:R-:W-:Y:S01]  /*2b50*/  IMAD.IADD R4, R65, 0x1, -R6 ;  /* 0x0000000141047824 */ /* 0x000fe200078e0a06 */
[----:B------:R-:W-:Y:S01]  /*2b60*/  BSSY B0, `(.L_x_29) ;  /* 0x000029c000007945 */ /* 0x000fe20003800000 */
[----:B------:R-:W-:Y:S02]  /*2b70*/  IMAD.IADD R3, R72, 0x1, -R3 ;  /* 0x0000000148037824 */ /* 0x000fe400078e0a03 */
[----:B------:R-:W-:Y:S01]  /*2b80*/  IMAD.IADD R89, R77, 0x1, R7 ;  /* 0x000000014d597824 */ /* 0x000fe200078e0207 */
[----:B------:R-:W-:-:S04]  /*2b90*/  ISETP.GT.AND P1, PT, R4, RZ, PT ;  /* 0x000000ff0400720c */ /* 0x000fc80003f24270 */
[----:B------:R-:W-:-:S03]  /*2ba0*/  ISETP.GT.AND P2, PT, R3, RZ, P1 ;  /* 0x000000ff0300720c */ /* 0x000fc60000f44270 */
[----:B------:R-:W-:Y:S10]  /*2bb0*/  @!P0 BRA `(.L_x_30) ;  /* 0x0000001c00388947 */ /* 0x000ff40003800000 */
[----:B------:R-:W0:Y:S01]  /*2bc0*/  LDC.64 R82, c[0x0][0x5b8] ;  /* 0x00016e00ff527b82 */ /* 0x000e220000000a00 */
[----:B------:R-:W-:-:S07]  /*2bd0*/  ULDC.64 UR4, c[0x0][0x5c0] ;  /* 0x0001700000047ab9 */ /* 0x000fce0000000a00 */
[----:B------:R-:W1:Y:S08]  /*2be0*/  LDC.64 R84, c[0x0][0x5b0] ;  /* 0x00016c00ff547b82 */ /* 0x000e700000000a00 */
[----:B------:R-:W2:Y:S01]  /*2bf0*/  LDC.64 R86, c[0x0][0x5a8] ;  /* 0x00016a00ff567b82 */ /* 0x000ea20000000a00 */
[-C--:B0-----:R-:W-:Y:S02]  /*2c00*/  IMAD R6, R9, R82.reuse, RZ ;  /* 0x0000005209067224 */ /* 0x081fe400078e02ff */
[----:B------:R-:W-:-:S04]  /*2c10*/  IMAD.WIDE.U32 R78, R73, R82, R10 ;  /* 0x00000052494e7225 */ /* 0x000fc800078e000a */
[----:B------:R-:W-:Y:S02]  /*2c20*/  IMAD R77, R73, R83, R6 ;  /* 0x00000053494d7224 */ /* 0x000fe400078e0206 */
[-C--:B-1----:R-:W-:Y:S02]  /*2c30*/  IMAD R5, R75, R84.reuse, RZ ;  /* 0x000000544b057224 */ /* 0x082fe400078e02ff */
[----:B------:R-:W-:Y:S02]  /*2c40*/  IMAD.IADD R13, R79, 0x1, R77 ;  /* 0x000000014f0d7824 */ /* 0x000fe400078e024d */
[----:B------:R-:W-:Y:S02]  /*2c50*/  IMAD.MOV.U32 R12, RZ, RZ, R78 ;  /* 0x000000ffff0c7224 */ /* 0x000fe400078e004e */
[C---:B------:R-:W-:Y:S02]  /*2c60*/  IMAD R81, R74.reuse, R85, R5 ;  /* 0x000000554a517224 */ /* 0x040fe400078e0205 */
[----:B------:R-:W-:-:S04]  /*2c70*/  IMAD.WIDE.U32 R6, R74, R84, R12 ;  /* 0x000000544a067225 */ /* 0x000fc800078e000c */
[----:B------:R-:W-:Y:S01]  /*2c80*/  IMAD.IADD R5, R7, 0x1, R81 ;  /* 0x0000000107057824 */ /* 0x000fe200078e0251 */
[----:B--2---:R-:W-:-:S04]  /*2c90*/  LEA R14, P0, R6, R86, 0x1 ;  /* 0x00000056060e7211 */ /* 0x004fc800078008ff */
[----:B------:R-:W-:-:S05]  /*2ca0*/  LEA.HI.X R15, R6, R87, R5, 0x1, P0 ;  /* 0x00000057060f7211 */ /* 0x000fca00000f0c05 */
[----:B------:R0:W2:Y:S01]  /*2cb0*/  @P2 LDG.E.LTC128B.U16 R5, desc[UR38][R14.64] ;  /* 0x000000260e052981 */ /* 0x0000a2000c1e1520 */
[----:B------:R-:W-:Y:S01]  /*2cc0*/  LEA R8, P0, R76, UR4, 0x1 ;  /* 0x000000044c087c11 */ /* 0x000fe2000f8008ff */
[----:B------:R-:W-:Y:S01]  /*2cd0*/  IMAD.WIDE.U32 R6, R74, R84, R10 ;  /* 0x000000544a067225 */ /* 0x000fe200078e000a */
[----:B------:R-:W-:Y:S03]  /*2ce0*/  BSSY B1, `(.L_x_31) ;  /* 0x0000012000017945 */ /* 0x000fe60003800000 */
[----:B------:R-:W-:Y:S02]  /*2cf0*/  IMAD.IADD R7, R81, 0x1, R7 ;  /* 0x0000000151077824 */ /* 0x000fe400078e0207 */
[----:B------:R-:W-:Y:S01]  /*2d00*/  IMAD.WIDE.U32 R20, R73, R82, R6 ;  /* 0x0000005249147225 */ /* 0x000fe200078e0006 */
[----:B0-----:R-:W-:-:S03]  /*2d10*/  SHF.L.U64.HI R15, R84, 0x3, R85 ;  /* 0x00000003540f7819 */ /* 0x001fc60000010255 */
[----:B------:R-:W-:Y:S01]  /*2d20*/  IMAD.IADD R7, R77, 0x1, R21 ;  /* 0x000000014d077824 */ /* 0x000fe200078e0215 */
[----:B------:R-:W-:Y:S01]  /*2d30*/  LEA R6, P4, R20, R86, 0x1 ;  /* 0x0000005614067211 */ /* 0x000fe200078808ff */
[----:B------:R-:W-:-:S03]  /*2d40*/  IMAD.SHL.U32 R14, R84, 0x8, RZ ;  /* 0x00000008540e7824 */ /* 0x000fc600078e00ff */
[----:B------:R-:W-:Y:S01]  /*2d50*/  LEA.HI.X R7, R20, R87, R7, 0x1, P4 ;  /* 0x0000005714077211 */ /* 0x000fe200020f0c07 */
[----:B--2---:R-:W-:-:S05]  /*2d60*/  HADD2.F32 R9, -RZ, R5.H0_H0 ;  /* 0x20000005ff097230 */ /* 0x004fca0000004100 */
[----:B------:R-:W-:-:S04]  /*2d70*/  FMUL R9, R9, R64 ;  /* 0x0000004009097220 */ /* 0x000fc80000400000 */
[----:B------:R-:W-:Y:S01]  /*2d80*/  FFMA R56, R56, R19, R9 ;  /* 0x0000001338387223 */ /* 0x000fe20000000009 */
[----:B------:R-:W-:Y:S02]  /*2d90*/  LEA.HI.X R9, R76, UR5, R89, 0x1, P0 ;  /* 0x000000054c097c11 */ /* 0x000fe400080f0c59 */
[----:B------:R-:W-:Y:S02]  /*2da0*/  ISETP.GT.AND P0, PT, R4, 0x1, PT ;  /* 0x000000010400780c */ /* 0x000fe40003f04270 */
[----:B------:R-:W-:Y:S02]  /*2db0*/  F2FP.F16.F32.PACK_AB R56, RZ, R56 ;  /* 0x00000038ff38723e */ /* 0x000fe400000000ff */
[----:B------:R-:W-:-:S03]  /*2dc0*/  ISETP.GT.AND P3, PT, R3, RZ, P0 ;  /* 0x000000ff0300720c */ /* 0x000fc60000764270 */
[----:B------:R0:W-:Y:S10]  /*2dd0*/  @P2 STG.E.U16 desc[UR38][R8.64], R56 ;  /* 0x0000003808002986 */ /* 0x0001f4000c101526 */
[----:B------:R-:W-:Y:S05]  /*2de0*/  @!P3 BRA `(.L_x_32) ;  /* 0x000000000004b947 */ /* 0x000fea0003800000 */
[----:B------:R1:W5:Y:S02]  /*2df0*/  LDG.E.LTC128B.U16 R5, desc[UR38][R6.64+0x2] ;  /* 0x0000022606057981 */ /* 0x000364000c1e1520 */
.L_x_32:
[----:B------:R-:W-:Y:S05]  /*2e00*/  BSYNC B1 ;  /* 0x0000000000017941 */ /* 0x000fea0003800000 */
.L_x_31:
[----:B-----5:R-:W-:Y:S01]  /*2e10*/  HADD2.F32 R75, -RZ, R5.H0_H0 ;  /* 0x20000005ff4b7230 */ /* 0x020fe20000004100 */
[----:B------:R-:W-:Y:S01]  /*2e20*/  ISETP.GT.AND P1, PT, R3, 0x8, P1 ;  /* 0x000000080300780c */ /* 0x000fe20000f24270 */
[----:B------:R-:W-:Y:S01]  /*2e30*/  IMAD.WIDE.U32 R20, R74, R84, R14 ;  /* 0x000000544a147225 */ /* 0x000fe200078e000e */
[----:B0-----:R-:W-:-:S03]  /*2e40*/  PRMT R56, R5, 0x7610, R56 ;  /* 0x0000761005387816 */ /* 0x001fc60000000038 */
[----:B------:R-:W-:Y:S01]  /*2e50*/  FMUL R12, R75, R64 ;  /* 0x000000404b0c7220 */ /* 0x000fe20000400000 */
[----:B------:R-:W-:Y:S01]  /*2e60*/  IMAD.IADD R81, R81, 0x1, R21 ;  /* 0x0000000151517824 */ /* 0x000fe200078e0215 */
[----:B------:R-:W-:Y:S02]  /*2e70*/  IADD3 R78, P2, R78, R20, RZ ;  /* 0x000000144e4e7210 */ /* 0x000fe40007f5e0ff */
[----:B------:R-:W-:-:S03]  /*2e80*/  FFMA R12, R57, R19, R12 ;  /* 0x00000013390c7223 */ /* 0x000fc6000000000c */
[----:B------:R-:W-:Y:S01]  /*2e90*/  IMAD.X R13, R81, 0x1, R13, P2 ;  /* 0x00000001510d7824 */ /* 0x000fe200010e060d */
[C---:B------:R-:W-:Y:S02]  /*2ea0*/  LEA R14, P2, R78.reuse, R86, 0x1 ;  /* 0x000000564e0e7211 */ /* 0x040fe400078408ff */
[----:B------:R-:W-:Y:S02]  /*2eb0*/  F2FP.F16.F32.PACK_AB R12, RZ, R12 ;  /* 0x0000000cff0c723e */ /* 0x000fe400000000ff */
[----:B------:R-:W-:Y:S02]  /*2ec0*/  LEA.HI.X R15, R78, R87, R13, 0x1, P2 ;  /* 0x000000574e0f7211 */ /* 0x000fe400010f0c0d */
[----:B------:R-:W-:-:S05]  /*2ed0*/  PRMT R21, R12, 0x7610, R21 ;  /* 0x000076100c157816 */ /* 0x000fca0000000015 */
[----:B------:R0:W-:Y:S04]  /*2ee0*/  @P3 STG.E.U16 desc[UR38][R8.64+0x2], R21 ;  /* 0x0000021508003986 */ /* 0x0001e8000c101526 */
[----:B------:R-:W2:Y:S01]  /*2ef0*/  @P1 LDG.E.LTC128B.U16 R56, desc[UR38][R14.64] ;  /* 0x000000260e381981 */ /* 0x000ea2000c1e1520 */
[----:B------:R-:W-:Y:S01]  /*2f00*/  IADD3 R20, P2, R10, R20, RZ ;  /* 0x000000140a147210 */ /* 0x000fe20007f5e0ff */
[----:B------:R-:W-:Y:S01]  /*2f10*/  BSSY B1, `(.L_x_33) ;  /* 0x0000011000017945 */ /* 0x000fe20003800000 */
[C---:B------:R-:W-:Y:S02]  /*2f20*/  SHF.L.U64.HI R13, R68.reuse, 0x1, R67 ;  /* 0x00000001440d7819 */ /* 0x040fe40000010243 */
[----:B------:R-:W-:Y:S01]  /*2f30*/  ISETP.GT.AND P0, PT, R3, 0x8, P0 ;  /* 0x000000080300780c */ /* 0x000fe20000704270 */
[----:B0-----:R-:W-:Y:S01]  /*2f40*/  IMAD.X R21, R11, 0x1, R81, P2 ;  /* 0x000000010b157824 */ /* 0x001fe200010e0651 */
[----:B------:R-:W-:Y:S01]  /*2f50*/  LEA R12, P2, R68, R8, 0x1 ;  /* 0x00000008440c7211 */ /* 0x000fe200078408ff */
[----:B------:R-:W-:-:S04]  /*2f60*/  IMAD.WIDE.U32 R20, R73, R82, R20 ;  /* 0x0000005249147225 */ /* 0x000fc800078e0014 */
[----:B------:R-:W-:Y:S01]  /*2f70*/  IMAD.X R13, R13, 0x1, R9, P2 ;  /* 0x000000010d0d7824 */ /* 0x000fe200010e0609 */
[----:B------:R-:W-:Y:S01]  /*2f80*/  LEA R10, P3, R20, R86, 0x1 ;  /* 0x00000056140a7211 */ /* 0x000fe200078608ff */
[----:B------:R-:W-:-:S05]  /*2f90*/  IMAD.IADD R11, R77, 0x1, R21 ;  /* 0x000000014d0b7824 */ /* 0x000fca00078e0215 */
[----:B------:R-:W-:Y:S01]  /*2fa0*/  LEA.HI.X R11, R20, R87, R11, 0x1, P3 ;  /* 0x00000057140b7211 */ /* 0x000fe200018f0c0b */
[----:B--2---:R-:W-:-:S05]  /*2fb0*/  HADD2.F32 R5, -RZ, R56.H0_H0 ;  /* 0x20000038ff057230 */ /* 0x004fca0000004100 */
[----:B------:R-:W-:-:S04]  /*2fc0*/  FMUL R5, R5, R64 ;  /* 0x0000004005057220 */ /* 0x000fc80000400000 */
[----:B------:R-:W-:-:S05]  /*2fd0*/  FFMA R5, R58, R19, R5 ;  /* 0x000000133a057223 */ /* 0x000fca0000000005 */
[----:B------:R-:W-:-:S05]  /*2fe0*/  F2FP.F16.F32.PACK_AB R5, RZ, R5 ;  /* 0x00000005ff05723e */ /* 0x000fca00000000ff */
[----:B------:R0:W-:Y:S01]  /*2ff0*/  @P1 STG.E.U16 desc[UR38][R12.64], R5 ;  /* 0x000000050c001986 */ /* 0x0001e2000c101526 */
[----:B------:R-:W-:Y:S05]  /*3000*/  @!P0 BRA `(.L_x_34) ;  /* 0x0000000000048947 */ /* 0x000fea0003800000 */
[----:B------:R2:W5:Y:S02]  /*3010*/  LDG.E.LTC128B.U16 R56, desc[UR38][R10.64+0x2] ;  /* 0x000002260a387981 */ /* 0x000564000c1e1520 */
.L_x_34:
[----:B------:R-:W-:Y:S05]  /*3020*/  BSYNC B1 ;  /* 0x0000000000017941 */ /* 0x000fea0003800000 */
.L_x_33:
[----:B0----5:R-:W-:Y:S01]  /*3030*/  HADD2.F32 R5, -RZ, R56.H0_H0 ;  /* 0x20000038ff057230 */ /* 0x021fe20000004100 */
[----:B------:R-:W-:Y:S01]  /*3040*/  ISETP.GT.AND P1, PT, R4, 0x8, PT ;  /* 0x000000080400780c */ /* 0x000fe20003f24270 */
[----:B------:R-:W-:Y:S03]  /*3050*/  BSSY B1, `(.L_x_35) ;  /* 0x0000008000017945 */ /* 0x000fe60003800000 */
[----:B------:R-:W-:Y:S01]  /*3060*/  FMUL R14, R5, R64 ;  /* 0x00000040050e7220 */ /* 0x000fe20000400000 */
[----:B------:R-:W-:-:S03]  /*3070*/  ISETP.GT.AND P2, PT, R3, RZ, P1 ;  /* 0x000000ff0300720c */ /* 0x000fc60000f44270 */
[----:B------:R-:W-:-:S05]  /*3080*/  FFMA R14, R59, R19, R14 ;  /* 0x000000133b0e7223 */ /* 0x000fca000000000e */
[----:B------:R-:W-:-:S05]  /*3090*/  F2FP.F16.F32.PACK_AB R14, RZ, R14 ;  /* 0x0000000eff0e723e */ /* 0x000fca00000000ff */
[----:B------:R0:W-:Y:S01]  /*30a0*/  @P0 STG.E.U16 desc[UR38][R12.64+0x2], R14 ;  /* 0x0000020e0c000986 */ /* 0x0001e2000c101526 */
[----:B------:R-:W-:Y:S05]  /*30b0*/  @!P2 BRA `(.L_x_36) ;  /* 0x000000000004a947 */ /* 0x000fea0003800000 */
[----:B------:R3:W5:Y:S02]  /*30c0*/  LDG.E.LTC128B.U16 R56, desc[UR38][R6.64+0x10] ;  /* 0x0000102606387981 */ /* 0x000764000c1e1520 */
.L_x_36:
[----:B------:R-:W-:Y:S05]  /*30d0*/  BSYNC B1 ;  /* 0x0000000000017941 */ /* 0x000fea0003800000 */
.L_x_35:
[----:B-----5:R-:W-:Y:S01]  /*30e0*/  HADD2.F32 R5, -RZ, R56.H0_H0 ;  /* 0x20000038ff057230 */ /* 0x020fe20000004100 */
        /* <DEDUP_REMOVED lines=9> */
.L_x_38:
[----:B------:R-:W-:Y:S05]  /*3180*/  BSYNC B1 ;  /* 0x0000000000017941 */ /* 0x000fea0003800000 */
.L_x_37:
[----:B----45:R-:W-:Y:S01]  /*3190*/  HADD2.F32 R5, -RZ, R56.H0_H0 ;  /* 0x20000038ff057230 */ /* 0x030fe20000004100 */
[----:B------:R-:W-:Y:S01]  /*31a0*/  ISETP.GT.AND P1, PT, R3, 0x8, P1 ;  /* 0x000000080300780c */ /* 0x000fe20000f24270 */
[----:B------:R-:W-:Y:S03]  /*31b0*/  BSSY B1, `(.L_x_39) ;  /* 0x0000007000017945 */ /* 0x000fe60003800000 */
[----:B0-----:R-:W-:-:S04]  /*31c0*/  FMUL R14, R5, R64 ;  /* 0x00000040050e7220 */ /* 0x001fc80000400000 */
[----:B------:R-:W-:-:S05]  /*31d0*/  FFMA R14, R61, R19, R14 ;  /* 0x000000133d0e7223 */ /* 0x000fca000000000e */
[----:B------:R-:W-:-:S05]  /*31e0*/  F2FP.F16.F32.PACK_AB R14, RZ, R14 ;  /* 0x0000000eff0e723e */ /* 0x000fca00000000ff */
[----:B------:R0:W-:Y:S01]  /*31f0*/  @P3 STG.E.U16 desc[UR38][R8.64+0x12], R14 ;  /* 0x0000120e08003986 */ /* 0x0001e2000c101526 */
[----:B------:R-:W-:Y:S05]  /*3200*/  @!P1 BRA `(.L_x_40) ;  /* 0x0000000000049947 */ /* 0x000fea0003800000 */
[----:B------:R4:W5:Y:S02]  /*3210*/  LDG.E.LTC128B.U16 R56, desc[UR38][R10.64+0x10] ;  /* 0x000010260a387981 */ /* 0x000964000c1e1520 */
.L_x_40:
[----:B------:R-:W-:Y:S05]  /*3220*/  BSYNC B1 ;  /* 0x0000000000017941 */ /* 0x000fea0003800000 */
.L_x_39:
[----:B-----5:R-:W-:Y:S01]  /*3230*/  HADD2.F32 R5, -RZ, R56.H0_H0 ;  /* 0x20000038ff057230 */ /* 0x020fe20000004100 */
[----:B------:R-:W-:Y:S01]  /*3240*/  ISETP.GT.AND P0, PT, R3, 0x8, P0 ;  /* 0x000000080300780c */ /* 0x000fe20000704270 */
[----:B------:R-:W-:Y:S03]  /*3250*/  BSSY B1, `(.L_x_41) ;  /* 0x0000007000017945 */ /* 0x000fe60003800000 */
[----:B------:R-:W-:-:S04]  /*3260*/  FMUL R5, R5, R64 ;  /* 0x0000004005057220 */ /* 0x000fc80000400000 */
[----:B------:R-:W-:-:S05]  /*3270*/  FFMA R5, R62, R19, R5 ;  /* 0x000000133e057223 */ /* 0x000fca0000000005 */
[----:B------:R-:W-:-:S05]  /*3280*/  F2FP.F16.F32.PACK_AB R5, RZ, R5 ;  /* 0x00000005ff05723e */ /* 0x000fca00000000ff */
[----:B------:R0:W-:Y:S01]  /*3290*/  @P1 STG.E.U16 desc[UR38][R12.64+0x10], R5 ;  /* 0x000010050c001986 */ /* 0x0001e2000c101526 */
[----:B------:R-:W-:Y:S05]  /*32a0*/  @!P0 BRA `(.L_x_42) ;  /* 0x0000000000048947 */ /* 0x000fea0003800000 */
[----:B------:R0:W5:Y:S02]  /*32b0*/  LDG.E.LTC128B.U16 R56, desc[UR38][R10.64+0x12] ;  /* 0x000012260a387981 */ /* 0x000164000c1e1520 */
.L_x_42:
[----:B------:R-:W-:Y:S05]  /*32c0*/  BSYNC B1 ;  /* 0x0000000000017941 */ /* 0x000fea0003800000 */
.L_x_41:
        /* <DEDUP_REMOVED lines=10> */
.L_x_44:
[----:B------:R-:W-:Y:S05]  /*3370*/  BSYNC B1 ;  /* 0x0000000000017941 */ /* 0x000fea0003800000 */
.L_x_43:
        /* <DEDUP_REMOVED lines=10> */
.L_x_46:
[----:B------:R-:W-:Y:S05]  /*3420*/  BSYNC B1 ;  /* 0x0000000000017941 */ /* 0x000fea0003800000 */
.L_x_45:
[----:B0----5:R-:W-:Y:S01]  /*3430*/  HADD2.F32 R5, -RZ, R56.H0_H0 ;  /* 0x20000038ff057230 */ /* 0x021fe20000004100 */
        /* <DEDUP_REMOVED lines=8> */
.L_x_48:
[----:B------:R-:W-:Y:S05]  /*34c0*/  BSYNC B1 ;  /* 0x0000000000017941 */ /* 0x000fea0003800000 */
.L_x_47:
        /* <DEDUP_REMOVED lines=9> */
.L_x_50:
[----:B------:R-:W-:Y:S05]  /*3560*/  BSYNC B1 ;  /* 0x0000000000017941 */ /* 0x000fea0003800000 */
.L_x_49:
        /* <DEDUP_REMOVED lines=10> */
.L_x_52:
[----:B------:R-:W-:Y:S05]  /*3610*/  BSYNC B1 ;  /* 0x0000000000017941 */ /* 0x000fea0003800000 */
.L_x_51:
        /* <DEDUP_REMOVED lines=10> */
.L_x_54:
[----:B------:R-:W-:Y:S05]  /*36c0*/  BSYNC B1 ;  /* 0x0000000000017941 */ /* 0x000fea0003800000 */
.L_x_53:
        /* <DEDUP_REMOVED lines=9> */
.L_x_56:
[----:B------:R-:W-:Y:S05]  /*3760*/  BSYNC B1 ;  /* 0x0000000000017941 */ /* 0x000fea0003800000 */
.L_x_55:
        /* <DEDUP_REMOVED lines=9> */
.L_x_58:
[----:B------:R-:W-:Y:S05]  /*3800*/  BSYNC B1 ;  /* 0x0000000000017941 */ /* 0x000fea0003800000 */
.L_x_57:
        /* <DEDUP_REMOVED lines=10> */
.L_x_60:
[----:B------:R-:W-:Y:S05]  /*38b0*/  BSYNC B1 ;  /* 0x0000000000017941 */ /* 0x000fea0003800000 */
.L_x_59:
        /* <DEDUP_REMOVED lines=10> */
.L_x_62:
[----:B------:R-:W-:Y:S05]  /*3960*/  BSYNC B1 ;  /* 0x0000000000017941 */ /* 0x000fea0003800000 */
.L_x_61:
        /* <DEDUP_REMOVED lines=9> */
.L_x_64:
[----:B------:R-:W-:Y:S05]  /*3a00*/  BSYNC B1 ;  /* 0x0000000000017941 */ /* 0x000fea0003800000 */
.L_x_63:
        /* <DEDUP_REMOVED lines=9> */
.L_x_66:
[----:B------:R-:W-:Y:S05]  /*3aa0*/  BSYNC B1 ;  /* 0x0000000000017941 */ /* 0x000fea0003800000 */
.L_x_65:
        /* <DEDUP_REMOVED lines=10> */
.L_x_68:
[----:B------:R-:W-:Y:S05]  /*3b50*/  BSYNC B1 ;  /* 0x0000000000017941 */ /* 0x000fea0003800000 */
.L_x_67:
        /* <DEDUP_REMOVED lines=10> */
.L_x_70:
[----:B------:R-:W-:Y:S05]  /*3c00*/  BSYNC B1 ;  /* 0x0000000000017941 */ /* 0x000fea0003800000 */
.L_x_69:
        /* <DEDUP_REMOVED lines=9> */
.L_x_72:
[----:B------:R-:W-:Y:S05]  /*3ca0*/  BSYNC B1 ;  /* 0x0000000000017941 */ /* 0x000fea0003800000 */
.L_x_71:
        /* <DEDUP_REMOVED lines=9> */
.L_x_74:
[----:B------:R-:W-:Y:S05]  /*3d40*/  BSYNC B1 ;  /* 0x0000000000017941 */ /* 0x000fea0003800000 */
.L_x_73:
        /* <DEDUP_REMOVED lines=10> */
.L_x_76:
[----:B------:R-:W-:Y:S05]  /*3df0*/  BSYNC B1 ;  /* 0x0000000000017941 */ /* 0x000fea0003800000 */
.L_x_75:
        /* <DEDUP_REMOVED lines=10> */
.L_x_78:
[----:B------:R-:W-:Y:S05]  /*3ea0*/  BSYNC B1 ;  /* 0x0000000000017941 */ /* 0x000fea0003800000 */
.L_x_77:
        /* <DEDUP_REMOVED lines=9> */
.L_x_80:
[----:B------:R-:W-:Y:S05]  /*3f40*/  BSYNC B1 ;  /* 0x0000000000017941 */ /* 0x000fea0003800000 */
.L_x_79:
        /* <DEDUP_REMOVED lines=9> */
.L_x_82:
[----:B------:R-:W-:Y:S05]  /*3fe0*/  BSYNC B1 ;  /* 0x0000000000017941 */ /* 0x000fea0003800000 */
.L_x_81:
        /* <DEDUP_REMOVED lines=10> */
.L_x_84:
[----:B------:R-:W-:Y:S05]  /*4090*/  BSYNC B1 ;  /* 0x0000000000017941 */ /* 0x000fea0003800000 */
.L_x_83:
        /* <DEDUP_REMOVED lines=10> */
.L_x_86:
[----:B------:R-:W-:Y:S05]  /*4140*/  BSYNC B1 ;  /* 0x0000000000017941 */ /* 0x000fea0003800000 */
.L_x_85:
        /* <DEDUP_REMOVED lines=9> */
.L_x_88:
[----:B------:R-:W-:Y:S05]  /*41e0*/  BSYNC B1 ;  /* 0x0000000000017941 */ /* 0x000fea0003800000 */
.L_x_87:
        /* <DEDUP_REMOVED lines=9> */
.L_x_90:
[----:B------:R-:W-:Y:S05]  /*4280*/  BSYNC B1 ;  /* 0x0000000000017941 */ /* 0x000fea0003800000 */
.L_x_89:
        /* <DEDUP_REMOVED lines=10> */
.L_x_92:
[----:B------:R-:W-:Y:S05]  /*4330*/  BSYNC B1 ;  /* 0x0000000000017941 */ /* 0x000fea0003800000 */
.L_x_91:
        /* <DEDUP_REMOVED lines=10> */
.L_x_94:
[----:B------:R-:W-:Y:S05]  /*43e0*/  BSYNC B1 ;  /* 0x0000000000017941 */ /* 0x000fea0003800000 */
.L_x_93:
        /* <DEDUP_REMOVED lines=9> */
.L_x_96:
[----:B------:R-:W-:Y:S05]  /*4480*/  BSYNC B1 ;  /* 0x0000000000017941 */ /* 0x000fea0003800000 */
.L_x_95:
        /* <DEDUP_REMOVED lines=9> */
.L_x_98:
[----:B------:R-:W-:Y:S05]  /*4520*/  BSYNC B1 ;  /* 0x0000000000017941 */ /* 0x000fea0003800000 */
.L_x_97:
        /* <DEDUP_REMOVED lines=10> */
.L_x_100:
[----:B------:R-:W-:Y:S05]  /*45d0*/  BSYNC B1 ;  /* 0x0000000000017941 */ /* 0x000fea0003800000 */
.L_x_99:
[----:B-----5:R-:W-:Y:S01]  /*45e0*/  HADD2.F32 R5, -RZ, R56.H0_H0 ;  /* 0x20000038ff057230 */ /* 0x020fe20000004100 */
[----:B------:R-:W-:Y:S01]  /*45f0*/  ISETP.GT.AND P0, PT, R4, 0x49, PT ;  /* 0x000000490400780c */ /* 0x000fe20003f04270 */
[----:B------:R-:W-:Y:S01]  /*4600*/  @P2 IMAD.MOV.U32 R4, RZ, RZ, R8 ;  /* 0x000000ffff042224 */ /* 0x000fe200078e0008 */
[----:B------:R-:W-:Y:S02]  /*4610*/  BSSY B1, `(.L_x_101) ;  /* 0x000000a000017945 */ /* 0x000fe40003800000 */
[----:B------:R-:W-:Y:S01]  /*4620*/  FMUL R5, R5, R64 ;  /* 0x0000004005057220 */ /* 0x000fe20000400000 */
[----:B------:R-:W-:-:S03]  /*4630*/  ISETP.GT.AND P3, PT, R3, RZ, P0 ;  /* 0x000000ff0300720c */ /* 0x000fc60000764270 */
[----:B------:R-:W-:-:S05]  /*4640*/  FFMA R5, R28, R19, R5 ;  /* 0x000000131c057223 */ /* 0x000fca0000000005 */
[----:B------:R-:W-:-:S04]  /*4650*/  F2FP.F16.F32.PACK_AB R5, RZ, R5 ;  /* 0x00000005ff05723e */ /* 0x000fc800000000ff */
[----:B0-----:R-:W-:Y:S01]  /*4660*/  PRMT R14, R5, 0x7610, R14 ;  /* 0x00007610050e7816 */ /* 0x001fe2000000000e */
[----:B------:R-:W-:-:S05]  /*4670*/  @P2 IMAD.MOV.U32 R5, RZ, RZ, R9 ;  /* 0x000000ffff052224 */ /* 0x000fca00078e0009 */
[----:B------:R0:W-:Y:S01]  /*4680*/  @P2 STG.E.U16 desc[UR38][R4.64+0x90], R14 ;  /* 0x0000900e04002986 */ /* 0x0001e2000c101526 */
[----:B------:R-:W-:Y:S05]  /*4690*/  @!P3 BRA `(.L_x_102) ;  /* 0x000000000004b947 */ /* 0x000fea0003800000 */
[----:B------:R0:W5:Y:S02]  /*46a0*/  LDG.E.LTC128B.U16 R56, desc[UR38][R6.64+0x92] ;  /* 0x0000922606387981 */ /* 0x000164000c1e1520 */
.L_x_102:
[----:B------:R-:W-:Y:S05]  /*46b0*/  BSYNC B1 ;  /* 0x0000000000017941 */ /* 0x000fea0003800000 */
.L_x_101:
        /* <DEDUP_REMOVED lines=9> */
.L_x_104:
[----:B------:R-:W-:Y:S05]  /*4750*/  BSYNC B1 ;  /* 0x0000000000017941 */ /* 0x000fea0003800000 */
.L_x_103:
[----:B-----5:R-:W-:Y:S01]  /*4760*/  HADD2.F32 R5, -RZ, R56.H0_H0 ;  /* 0x20000038ff057230 */ /* 0x020fe20000004100 */
[----:B------:R-:W-:Y:S01]  /*4770*/  ISETP.GT.AND P0, PT, R3, 0x8, P0 ;  /* 0x000000080300780c */ /* 0x000fe20000704270 */
[----:B0-----:R-:W-:Y:S01]  /*4780*/  @P1 IMAD.MOV.U32 R4, RZ, RZ, R12 ;  /* 0x000000ffff041224 */ /* 0x001fe200078e000c */
[----:B------:R-:W-:Y:S02]  /*4790*/  BSSY B1, `(.L_x_105) ;  /* 0x0000009000017945 */ /* 0x000fe40003800000 */
[----:B------:R-:W-:-:S04]  /*47a0*/  FMUL R5, R5, R64 ;  /* 0x0000004005057220 */ /* 0x000fc80000400000 */
[----:B------:R-:W-:-:S05]  /*47b0*/  FFMA R5, R30, R19, R5 ;  /* 0x000000131e057223 */ /* 0x000fca0000000005 */
[----:B------:R-:W-:-:S04]  /*47c0*/  F2FP.F16.F32.PACK_AB R5, RZ, R5 ;  /* 0x00000005ff05723e */ /* 0x000fc800000000ff */
[----:B-1-3--:R-:W-:Y:S01]  /*47d0*/  PRMT R6, R5, 0x7610, R6 ;  /* 0x0000761005067816 */ /* 0x00afe20000000006 */
[----:B------:R-:W-:-:S05]  /*47e0*/  @P1 IMAD.MOV.U32 R5, RZ, RZ, R13 ;  /* 0x000000ffff051224 */ /* 0x000fca00078e000d */
[----:B------:R0:W-:Y:S01]  /*47f0*/  @P1 STG.E.U16 desc[UR38][R4.64+0x90], R6 ;  /* 0x0000900604001986 */ /* 0x0001e2000c101526 */
[----:B------:R-:W-:Y:S05]  /*4800*/  @!P0 BRA `(.L_x_106) ;  /* 0x0000000000048947 */ /* 0x000fea0003800000 */
[----:B------:R1:W5:Y:S02]  /*4810*/  LDG.E.LTC128B.U16 R56, desc[UR38][R10.64+0x92] ;  /* 0x000092260a387981 */ /* 0x000364000c1e1520 */
.L_x_106:
[----:B------:R-:W-:Y:S05]  /*4820*/  BSYNC B1 ;  /* 0x0000000000017941 */ /* 0x000fea0003800000 */
.L_x_105:
[----:B------:R-:W-:Y:S05]  /*4830*/  @!P0 BRA `(.L_x_107) ;  /* 0x0000000c00388947 */ /* 0x000fea0003800000 */
[----:B-----5:R-:W-:-:S05]  /*4840*/  HADD2.F32 R3, -RZ, R56.H0_H0 ;  /* 0x20000038ff037230 */ /* 0x020fca0000004100 */
[----:B0-----:R-:W-:-:S04]  /*4850*/  FMUL R4, R3, R64 ;  /* 0x0000004003047220 */ /* 0x001fc80000400000 */
[----:B------:R-:W-:-:S05]  /*4860*/  FFMA R4, R31, R19, R4 ;  /* 0x000000131f047223 */ /* 0x000fca0000000004 */
[----:B------:R-:W-:-:S05]  /*4870*/  F2FP.F16.F32.PACK_AB R4, RZ, R4 ;  /* 0x00000004ff04723e */ /* 0x000fca00000000ff */
[----:B------:R3:W-:Y:S01]  /*4880*/  STG.E.U16 desc[UR38][R12.64+0x92], R4 ;  /* 0x000092040c007986 */ /* 0x0007e2000c101526 */
[----:B------:R-:W-:Y:S05]  /*4890*/  BRA `(.L_x_107) ;  /* 0x0000000c00207947 */ /* 0x000fea0003800000 */
.L_x_30:
[----:B------:R-:W-:Y:S01]  /*48a0*/  ULDC.64 UR4, c[0x0][0x5c0] ;  /* 0x0001700000047ab9 */ /* 0x000fe20000000a00 */
[----:B------:R-:W-:Y:S01]  /*48b0*/  ISETP.GT.AND P3, PT, R4, 0x1, PT ;  /* 0x000000010400780c */ /* 0x000fe20003f64270 */
[-C--:B------:R-:W-:Y:S01]  /*48c0*/  FMUL R56, R56, R19.reuse ;  /* 0x0000001338387220 */ /* 0x080fe20000400000 */
[----:B------:R-:W-:Y:S01]  /*48d0*/  LEA R6, P0, R76, UR4, 0x1 ;  /* 0x000000044c067c11 */ /* 0x000fe2000f8008ff */
[-C--:B------:R-:W-:Y:S01]  /*48e0*/  FMUL R57, R57, R19.reuse ;  /* 0x0000001339397220 */ /* 0x080fe20000400000 */
[----:B------:R-:W-:Y:S01]  /*48f0*/  ISETP.GT.AND P1, PT, R3, 0x8, P1 ;  /* 0x000000080300780c */ /* 0x000fe20000f24270 */
[-C--:B------:R-:W-:Y:S01]  /*4900*/  FMUL R58, R58, R19.reuse ;  /* 0x000000133a3a7220 */ /* 0x080fe20000400000 */
[----:B------:R-:W-:Y:S01]  /*4910*/  LEA.HI.X R7, R76, UR5, R89, 0x1, P0 ;  /* 0x000000054c077c11 */ /* 0x000fe200080f0c59 */
[-C--:B------:R-:W-:Y:S01]  /*4920*/  FMUL R59, R59, R19.reuse ;  /* 0x000000133b3b7220 */ /* 0x080fe20000400000 */
[----:B------:R-:W-:Y:S01]  /*4930*/  ISETP.GT.AND P0, PT, R3, RZ, P3 ;  /* 0x000000ff0300720c */ /* 0x000fe20001f04270 */
[-C--:B------:R-:W-:Y:S01]  /*4940*/  FMUL R60, R60, R19.reuse ;  /* 0x000000133c3c7220 */ /* 0x080fe20000400000 */
[----:B------:R-:W-:Y:S01]  /*4950*/  F2FP.F16.F32.PACK_AB R56, RZ, R56 ;  /* 0x00000038ff38723e */ /* 0x000fe200000000ff */
[----:B------:R-:W-:Y:S01]  /*4960*/  FMUL R61, R61, R19 ;  /* 0x000000133d3d7220 */ /* 0x000fe20000400000 */
[----:B------:R-:W-:Y:S01]  /*4970*/  F2FP.F16.F32.PACK_AB R57, RZ, R57 ;  /* 0x00000039ff39723e */ /* 0x000fe200000000ff */
[-C--:B------:R-:W-:Y:S01]  /*4980*/  FMUL R62, R62, R19.reuse ;  /* 0x000000133e3e7220 */ /* 0x080fe20000400000 */
[C---:B------:R-:W-:Y:S01]  /*4990*/  SHF.L.U64.HI R5, R68.reuse, 0x1, R67 ;  /* 0x0000000144057819 */ /* 0x040fe20000010243 */
[----:B------:R-:W-:Y:S01]  /*49a0*/  @P2 STG.E.U16 desc[UR38][R6.64], R56 ;  /* 0x0000003806002986 */ /* 0x000fe2000c101526 */
[----:B------:R-:W-:Y:S01]  /*49b0*/  LEA R8, P4, R68, R6, 0x1 ;  /* 0x0000000644087211 */ /* 0x000fe200078808ff */
[-C--:B------:R-:W-:Y:S01]  /*49c0*/  FMUL R63, R63, R19.reuse ;  /* 0x000000133f3f7220 */ /* 0x080fe20000400000 */
[----:B------:R-:W-:Y:S01]  /*49d0*/  ISETP.GT.AND P2, PT, R4, 0x8, PT ;  /* 0x000000080400780c */ /* 0x000fe20003f44270 */
[-C--:B------:R-:W-:Y:S01]  /*49e0*/  FMUL R48, R48, R19.reuse ;  /* 0x0000001330307220 */ /* 0x080fe20000400000 */
[----:B------:R-:W-:Y:S01]  /*49f0*/  ISETP.GT.AND P3, PT, R3, 0x8, P3 ;  /* 0x000000080300780c */ /* 0x000fe20001f64270 */
[----:B------:R-:W-:Y:S01]  /*4a00*/  @P0 STG.E.U16 desc[UR38][R6.64+0x2], R57 ;  /* 0x0000023906000986 */ /* 0x000fe2000c101526 */
[----:B------:R-:W-:Y:S01]  /*4a10*/  ISETP.GT.AND P0, PT, R4, 0x9, PT ;  /* 0x000000090400780c */ /* 0x000fe20003f04270 */
[----:B------:R-:W-:Y:S01]  /*4a20*/  IMAD.X R9, R5, 0x1, R7, P4 ;  /* 0x0000000105097824 */ /* 0x000fe200020e0607 */
[----:B------:R-:W-:Y:S01]  /*4a30*/  ISETP.GT.AND P5, PT, R3, RZ, P2 ;  /* 0x000000ff0300720c */ /* 0x000fe200017a4270 */
[-C--:B------:R-:W-:Y:S01]  /*4a40*/  FMUL R49, R49, R19.reuse ;  /* 0x0000001331317220 */ /* 0x080fe20000400000 */
[----:B------:R-:W-:Y:S01]  /*4a50*/  ISETP.GT.AND P4, PT, R3, RZ, P0 ;  /* 0x000000ff0300720c */ /* 0x000fe20000784270 */
[-C--:B------:R-:W-:Y:S01]  /*4a60*/  FMUL R50, R50, R19.reuse ;  /* 0x0000001332327220 */ /* 0x080fe20000400000 */
[----:B------:R-:W-:Y:S01]  /*4a70*/  F2FP.F16.F32.PACK_AB R58, RZ, R58 ;  /* 0x0000003aff3a723e */ /* 0x000fe200000000ff */
[----:B------:R-:W-:Y:S01]  /*4a80*/  FMUL R51, R51, R19 ;  /* 0x0000001333337220 */ /* 0x000fe20000400000 */
[----:B------:R-:W-:Y:S01]  /*4a90*/  F2FP.F16.F32.PACK_AB R59, RZ, R59 ;  /* 0x0000003bff3b723e */ /* 0x000fe200000000ff */
[----:B------:R-:W-:Y:S01]  /*4aa0*/  FMUL R52, R52, R19 ;  /* 0x0000001334347220 */ /* 0x000fe20000400000 */
[----:B------:R-:W-:Y:S01]  /*4ab0*/  F2FP.F16.F32.PACK_AB R60, RZ, R60 ;  /* 0x0000003cff3c723e */ /* 0x000fe200000000ff */
[----:B------:R-:W-:Y:S01]  /*4ac0*/  @P1 STG.E.U16 desc[UR38][R8.64], R58 ;  /* 0x0000003a08001986 */ /* 0x000fe2000c101526 */
[----:B------:R-:W-:Y:S01]  /*4ad0*/  F2FP.F16.F32.PACK_AB R61, RZ, R61 ;  /* 0x0000003dff3d723e */ /* 0x000fe200000000ff */
[-C--:B------:R-:W-:Y:S01]  /*4ae0*/  FMUL R53, R53, R19.reuse ;  /* 0x0000001335357220 */ /* 0x080fe20000400000 */
[C---:B------:R-:W-:Y:S01]  /*4af0*/  ISETP.GT.AND P1, PT, R3.reuse, 0x8, P2 ;  /* 0x000000080300780c */ /* 0x040fe20001724270 */
[----:B------:R-:W-:Y:S01]  /*4b00*/  @P3 STG.E.U16 desc[UR38][R8.64+0x2], R59 ;  /* 0x0000023b08003986 */ /* 0x000fe2000c101526 */
[----:B------:R-:W-:Y:S01]  /*4b10*/  ISETP.GT.AND P2, PT, R4, 0x10, PT ;  /* 0x000000100400780c */ /* 0x000fe20003f44270 */
[-C--:B------:R-:W-:Y:S01]  /*4b20*/  FMUL R54, R54, R19.reuse ;  /* 0x0000001336367220 */ /* 0x080fe20000400000 */
[----:B------:R-:W-:Y:S01]  /*4b30*/  ISETP.GT.AND P3, PT, R3, 0x8, P0 ;  /* 0x000000080300780c */ /* 0x000fe20000764270 */
[----:B------:R-:W-:Y:S01]  /*4b40*/  @P5 STG.E.U16 desc[UR38][R6.64+0x10], R60 ;  /* 0x0000103c06005986 */ /* 0x000fe2000c101526 */
[----:B------:R-:W-:Y:S01]  /*4b50*/  ISETP.GT.AND P0, PT, R4, 0x11, PT ;  /* 0x000000110400780c */ /* 0x000fe20003f04270 */
[-C--:B------:R-:W-:Y:S01]  /*4b60*/  FMUL R55, R55, R19.reuse ;  /* 0x0000001337377220 */ /* 0x080fe20000400000 */
[C---:B------:R-:W-:Y:S01]  /*4b70*/  ISETP.GT.AND P5, PT, R3.reuse, RZ, P2 ;  /* 0x000000ff0300720c */ /* 0x040fe200017a4270 */
[----:B------:R-:W-:Y:S01]  /*4b80*/  @P4 STG.E.U16 desc[UR38][R6.64+0x12], R61 ;  /* 0x0000123d06004986 */ /* 0x000fe2000c101526 */
        /* <DEDUP_REMOVED lines=70> */
[C---:B------:R-:W-:Y:S01]  /*4ff0*/  ISETP.GT.AND P1, PT, R4.reuse, 0x31, PT ;  /* 0x000000310400780c */ /* 0x040fe20003f24270 */
[----:B------:R-:W-:Y:S01]  /*5000*/  @P3 STG.E.U16 desc[UR38][R8.64+0x42], R43 ;  /* 0x0000422b08003986 */ /* 0x000fe2000c101526 */
[----:B------:R-:W-:Y:S01]  /*5010*/  ISETP.GT.AND P3, PT, R4, 0x30, PT ;  /* 0x000000300400780c */ /* 0x000fe20003f64270 */
[-C--:B------:R-:W-:Y:S01]  /*5020*/  FMUL R30, R30, R19.reuse ;  /* 0x000000131e1e7220 */ /* 0x080fe20000400000 */
[C---:B------:R-:W-:Y:S01]  /*5030*/  ISETP.GT.AND P2, PT, R3.reuse, 0x8, P2 ;  /* 0x000000080300780c */ /* 0x040fe20001744270 */
[----:B------:R-:W-:Y:S01]  /*5040*/  @P5 STG.E.U16 desc[UR38][R6.64+0x50], R44 ;  /* 0x0000502c06005986 */ /* 0x000fe2000c101526 */
[----:B------:R-:W-:Y:S01]  /*5050*/  ISETP.GT.AND P0, PT, R3, 0x8, P0 ;  /* 0x000000080300780c */ /* 0x000fe20000704270 */
[----:B------:R-:W-:Y:S01]  /*5060*/  FMUL R31, R31, R19 ;  /* 0x000000131f1f7220 */ /* 0x000fe20000400000 */
[C---:B------:R-:W-:Y:S01]  /*5070*/  ISETP.GT.AND P5, PT, R3.reuse, RZ, P3 ;  /* 0x000000ff0300720c */ /* 0x040fe20001fa4270 */
[----:B------:R-:W-:Y:S01]  /*5080*/  @P4 STG.E.U16 desc[UR38][R6.64+0x52], R45 ;  /* 0x0000522d06004986 */ /* 0x000fe2000c101526 */
[----:B------:R-:W-:-:S02]  /*5090*/  ISETP.GT.AND P4, PT, R3, RZ, P1 ;  /* 0x000000ff0300720c */ /* 0x000fc40000f84270 */
[----:B------:R-:W-:Y:S02]  /*50a0*/  F2FP.F16.F32.PACK_AB R46, RZ, R46 ;  /* 0x0000002eff2e723e */ /* 0x000fe400000000ff */
[----:B------:R-:W-:Y:S02]  /*50b0*/  F2FP.F16.F32.PACK_AB R47, RZ, R47 ;  /* 0x0000002fff2f723e */ /* 0x000fe400000000ff */
[----:B------:R-:W-:Y:S01]  /*50c0*/  F2FP.F16.F32.PACK_AB R32, RZ, R32 ;  /* 0x00000020ff20723e */ /* 0x000fe200000000ff */
[----:B------:R-:W-:Y:S01]  /*50d0*/  @P2 STG.E.U16 desc[UR38][R8.64+0x50], R46 ;  /* 0x0000502e08002986 */ /* 0x000fe2000c101526 */
[----:B------:R-:W-:Y:S02]  /*50e0*/  F2FP.F16.F32.PACK_AB R33, RZ, R33 ;  /* 0x00000021ff21723e */ /* 0x000fe400000000ff */
[----:B------:R-:W-:Y:S01]  /*50f0*/  F2FP.F16.F32.PACK_AB R34, RZ, R34 ;  /* 0x00000022ff22723e */ /* 0x000fe200000000ff */
[----:B------:R-:W-:Y:S01]  /*5100*/  @P0 STG.E.U16 desc[UR38][R8.64+0x52], R47 ;  /* 0x0000522f08000986 */ /* 0x000fe2000c101526 */
[----:B------:R-:W-:-:S02]  /*5110*/  ISETP.GT.AND P0, PT, R3, 0x8, P3 ;  /* 0x000000080300780c */ /* 0x000fc40001f04270 */
[----:B------:R-:W-:Y:S01]  /*5120*/  F2FP.F16.F32.PACK_AB R35, RZ, R35 ;  /* 0x00000023ff23723e */ /* 0x000fe200000000ff */
[----:B------:R-:W-:Y:S01]  /*5130*/  @P5 STG.E.U16 desc[UR38][R6.64+0x60], R32 ;  /* 0x0000602006005986 */ /* 0x000fe2000c101526 */
[C---:B------:R-:W-:Y:S02]  /*5140*/  ISETP.GT.AND P5, PT, R3.reuse, 0x8, P1 ;  /* 0x000000080300780c */ /* 0x040fe40000fa4270 */
[C---:B------:R-:W-:Y:S01]  /*5150*/  ISETP.GT.AND P1, PT, R4.reuse, 0x39, PT ;  /* 0x000000390400780c */ /* 0x040fe20003f24270 */
[----:B------:R-:W-:Y:S01]  /*5160*/  @P4 STG.E.U16 desc[UR38][R6.64+0x62], R33 ;  /* 0x0000622106004986 */ /* 0x000fe2000c101526 */
[----:B------:R-:W-:Y:S02]  /*5170*/  ISETP.GT.AND P4, PT, R4, 0x38, PT ;  /* 0x000000380400780c */ /* 0x000fe40003f84270 */
[C---:B------:R-:W-:Y:S02]  /*5180*/  ISETP.GT.AND P3, PT, R3.reuse, RZ, P1 ;  /* 0x000000ff0300720c */ /* 0x040fe40000f64270 */
[C---:B------:R-:W-:Y:S01]  /*5190*/  ISETP.GT.AND P2, PT, R3.reuse, RZ, P4 ;  /* 0x000000ff0300720c */ /* 0x040fe20002744270 */
[----:B------:R-:W-:Y:S01]  /*51a0*/  @P0 STG.E.U16 desc[UR38][R8.64+0x60], R34 ;  /* 0x0000602208000986 */ /* 0x000fe2000c101526 */
[----:B------:R-:W-:-:S02]  /*51b0*/  ISETP.GT.AND P4, PT, R3, 0x8, P4 ;  /* 0x000000080300780c */ /* 0x000fc40002784270 */
[----:B------:R-:W-:Y:S01]  /*51c0*/  F2FP.F16.F32.PACK_AB R36, RZ, R36 ;  /* 0x00000024ff24723e */ /* 0x000fe200000000ff */
[----:B------:R-:W-:Y:S01]  /*51d0*/  @P5 STG.E.U16 desc[UR38][R8.64+0x62], R35 ;  /* 0x0000622308005986 */ /* 0x000fe2000c101526 */
[----:B------:R-:W-:Y:S02]  /*51e0*/  F2FP.F16.F32.PACK_AB R37, RZ, R37 ;  /* 0x00000025ff25723e */ /* 0x000fe400000000ff */
[----:B------:R-:W-:Y:S02]  /*51f0*/  ISETP.GT.AND P5, PT, R3, 0x8, P1 ;  /* 0x000000080300780c */ /* 0x000fe40000fa4270 */
[C---:B------:R-:W-:Y:S02]  /*5200*/  ISETP.GT.AND P1, PT, R4.reuse, 0x48, PT ;  /* 0x000000480400780c */ /* 0x040fe40003f24270 */
[C---:B------:R-:W-:Y:S01]  /*5210*/  ISETP.GT.AND P0, PT, R4.reuse, 0x49, PT ;  /* 0x000000490400780c */ /* 0x040fe20003f04270 */
[----:B------:R-:W-:Y:S01]  /*5220*/  @P2 STG.E.U16 desc[UR38][R6.64+0x70], R36 ;  /* 0x0000702406002986 */ /* 0x000fe2000c101526 */
[C---:B------:R-:W-:Y:S01]  /*5230*/  ISETP.GT.AND P2, PT, R4.reuse, 0x41, PT ;  /* 0x000000410400780c */ /* 0x040fe20003f44270 */
[----:B------:R-:W-:Y:S01]  /*5240*/  @P4 IMAD.MOV.U32 R5, RZ, RZ, R9 ;  /* 0x000000ffff054224 */ /* 0x000fe200078e0009 */
[----:B------:R-:W-:Y:S01]  /*5250*/  F2FP.F16.F32.PACK_AB R38, RZ, R38 ;  /* 0x00000026ff26723e */ /* 0x000fe200000000ff */
[----:B------:R-:W-:Y:S01]  /*5260*/  @P3 STG.E.U16 desc[UR38][R6.64+0x72], R37 ;  /* 0x0000722506003986 */ /* 0x000fe2000c101526 */
[----:B------:R-:W-:Y:S01]  /*5270*/  ISETP.GT.AND P3, PT, R4, 0x40, PT ;  /* 0x000000400400780c */ /* 0x000fe20003f64270 */
[----:B------:R-:W-:Y:S01]  /*5280*/  @P4 IMAD.MOV.U32 R4, RZ, RZ, R8 ;  /* 0x000000ffff044224 */ /* 0x000fe200078e0008 */
[----:B------:R-:W-:-:S02]  /*5290*/  F2FP.F16.F32.PACK_AB R39, RZ, R39 ;  /* 0x00000027ff27723e */ /* 0x000fc400000000ff */
[----:B------:R-:W-:Y:S02]  /*52a0*/  F2FP.F16.F32.PACK_AB R24, RZ, R24 ;  /* 0x00000018ff18723e */ /* 0x000fe400000000ff */
[----:B------:R0:W-:Y:S01]  /*52b0*/  @P4 STG.E.U16 desc[UR38][R4.64+0x70], R38 ;  /* 0x0000702604004986 */ /* 0x0001e2000c101526 */
[C---:B------:R-:W-:Y:S02]  /*52c0*/  ISETP.GT.AND P4, PT, R3.reuse, RZ, P2 ;  /* 0x000000ff0300720c */ /* 0x040fe40001784270 */
[----:B------:R-:W-:Y:S02]  /*52d0*/  F2FP.F16.F32.PACK_AB R25, RZ, R25 ;  /* 0x00000019ff19723e */ /* 0x000fe400000000ff */
[----:B------:R-:W-:Y:S02]  /*52e0*/  ISETP.GT.AND P2, PT, R3, 0x8, P2 ;  /* 0x000000080300780c */ /* 0x000fe40001744270 */
[----:B------:R-:W-:Y:S02]  /*52f0*/  F2FP.F16.F32.PACK_AB R26, RZ, R26 ;  /* 0x0000001aff1a723e */ /* 0x000fe400000000ff */
[----:B------:R-:W-:-:S02]  /*5300*/  F2FP.F16.F32.PACK_AB R27, RZ, R27 ;  /* 0x0000001bff1b723e */ /* 0x000fc400000000ff */
[----:B------:R-:W-:Y:S01]  /*5310*/  F2FP.F16.F32.PACK_AB R28, RZ, R28 ;  /* 0x0000001cff1c723e */ /* 0x000fe200000000ff */
[----:B0-----:R-:W-:Y:S01]  /*5320*/  @P5 IMAD.MOV.U32 R4, RZ, RZ, R8 ;  /* 0x000000ffff045224 */ /* 0x001fe200078e0008 */
[----:B------:R-:W-:Y:S01]  /*5330*/  F2FP.F16.F32.PACK_AB R29, RZ, R29 ;  /* 0x0000001dff1d723e */ /* 0x000fe200000000ff */
[----:B------:R-:W-:Y:S01]  /*5340*/  @P5 IMAD.MOV.U32 R5, RZ, RZ, R9 ;  /* 0x000000ffff055224 */ /* 0x000fe200078e0009 */
[----:B------:R-:W-:Y:S02]  /*5350*/  F2FP.F16.F32.PACK_AB R30, RZ, R30 ;  /* 0x0000001eff1e723e */ /* 0x000fe400000000ff */
[----:B------:R-:W-:Y:S02]  /*5360*/  F2FP.F16.F32.PACK_AB R31, RZ, R31 ;  /* 0x0000001fff1f723e */ /* 0x000fe400000000ff */
[----:B------:R0:W-:Y:S01]  /*5370*/  @P5 STG.E.U16 desc[UR38][R4.64+0x72], R39 ;  /* 0x0000722704005986 */ /* 0x0001e2000c101526 */
[C---:B------:R-:W-:Y:S02]  /*5380*/  ISETP.GT.AND P5, PT, R3.reuse, RZ, P3 ;  /* 0x000000ff0300720c */ /* 0x040fe40001fa4270 */
[----:B------:R-:W-:-:S11]  /*5390*/  ISETP.GT.AND P3, PT, R3, 0x8, P3 ;  /* 0x000000080300780c */ /* 0x000fd60001f64270 */
[----:B0-----:R-:W-:Y:S02]  /*53a0*/  @P5 IMAD.MOV.U32 R4, RZ, RZ, R6 ;  /* 0x000000ffff045224 */ /* 0x001fe400078e0006 */
[----:B------:R-:W-:-:S05]  /*53b0*/  @P5 IMAD.MOV.U32 R5, RZ, RZ, R7 ;  /* 0x000000ffff055224 */ /* 0x000fca00078e0007 */
[----:B------:R0:W-:Y:S01]  /*53c0*/  @P5 STG.E.U16 desc[UR38][R4.64+0x80], R24 ;  /* 0x0000801804005986 */ /* 0x0001e2000c101526 */
[C---:B------:R-:W-:Y:S02]  /*53d0*/  ISETP.GT.AND P5, PT, R3.reuse, RZ, P0 ;  /* 0x000000ff0300720c */ /* 0x040fe400007a4270 */
[----:B------:R-:W-:Y:S01]  /*53e0*/  ISETP.GT.AND P0, PT, R3, 0x8, P0 ;  /* 0x000000080300780c */ /* 0x000fe20000704270 */
[----:B0-----:R-:W-:Y:S02]  /*53f0*/  @P4 IMAD.MOV.U32 R4, RZ, RZ, R6 ;  /* 0x000000ffff044224 */ /* 0x001fe400078e0006 */
[----:B------:R-:W-:-:S05]  /*5400*/  @P4 IMAD.MOV.U32 R5, RZ, RZ, R7 ;  /* 0x000000ffff054224 */ /* 0x000fca00078e0007 */
[----:B------:R0:W-:Y:S01]  /*5410*/  @P4 STG.E.U16 desc[UR38][R4.64+0x82], R25 ;  /* 0x0000821904004986 */ /* 0x0001e2000c101526 */
[C---:B------:R-:W-:Y:S02]  /*5420*/  ISETP.GT.AND P4, PT, R3.reuse, RZ, P1 ;  /* 0x000000ff0300720c */ /* 0x040fe40000f84270 */
[----:B------:R-:W-:Y:S01]  /*5430*/  ISETP.GT.AND P1, PT, R3, 0x8, P1 ;  /* 0x000000080300780c */ /* 0x000fe20000f24270 */
[----:B0-----:R-:W-:Y:S02]  /*5440*/  @P3 IMAD.MOV.U32 R4, RZ, RZ, R8 ;  /* 0x000000ffff043224 */ /* 0x001fe400078e0008 */
[----:B------:R-:W-:-:S05]  /*5450*/  @P3 IMAD.MOV.U32 R5, RZ, RZ, R9 ;  /* 0x000000ffff053224 */ /* 0x000fca00078e0009 */
[----:B------:R0:W-:Y:S02]  /*5460*/  @P3 STG.E.U16 desc[UR38][R4.64+0x80], R26 ;  /* 0x0000801a04003986 */ /* 0x0001e4000c101526 */
[----:B0-----:R-:W-:Y:S02]  /*5470*/  @P2 IMAD.MOV.U32 R4, RZ, RZ, R8 ;  /* 0x000000ffff042224 */ /* 0x001fe400078e0008 */
[----:B------:R-:W-:-:S05]  /*5480*/  @P2 IMAD.MOV.U32 R5, RZ, RZ, R9 ;  /* 0x000000ffff052224 */ /* 0x000fca00078e0009 */
[----:B------:R0:W-:Y:S02]  /*5490*/  @P2 STG.E.U16 desc[UR38][R4.64+0x82], R27 ;  /* 0x0000821b04002986 */ /* 0x0001e4000c101526 */
[----:B0-----:R-:W-:Y:S02]  /*54a0*/  @P4 IMAD.MOV.U32 R4, RZ, RZ, R6 ;  /* 0x000000ffff044224 */ /* 0x001fe400078e0006 */
[----:B------:R-:W-:-:S05]  /*54b0*/  @P4 IMAD.MOV.U32 R5, RZ, RZ, R7 ;  /* 0x000000ffff054224 */ /* 0x000fca00078e0007 */
[----:B------:R0:W-:Y:S04]  /*54c0*/  @P4 STG.E.U16 desc[UR38][R4.64+0x90], R28 ;  /* 0x0000901c04004986 */ /* 0x0001e8000c101526 */
[----:B------:R1:W-:Y:S01]  /*54d0*/  @P5 STG.E.U16 desc[UR38][R6.64+0x92], R29 ;  /* 0x0000921d06005986 */ /* 0x0003e2000c101526 */
[----:B0-----:R-:W-:Y:S02]  /*54e0*/  @P1 IMAD.MOV.U32 R4, RZ, RZ, R8 ;  /* 0x000000ffff041224 */ /* 0x001fe400078e0008 */
[----:B------:R-:W-:-:S05]  /*54f0*/  @P1 IMAD.MOV.U32 R5, RZ, RZ, R9 ;  /* 0x000000ffff051224 */ /* 0x000fca00078e0009 */
[----:B------:R1:W-:Y:S04]  /*5500*/  @P1 STG.E.U16 desc[UR38][R4.64+0x90], R30 ;  /* 0x0000901e04001986 */ /* 0x0003e8000c101526 */
[----:B------:R1:W-:Y:S02]  /*5510*/  @P0 STG.E.U16 desc[UR38][R8.64+0x92], R31 ;  /* 0x0000921f08000986 */ /* 0x0003e4000c101526 */
.L_x_107:
[----:B------:R-:W-:Y:S05]  /*5520*/  BSYNC B0 ;  /* 0x0000000000007941 */ /* 0x000fea0003800000 */
.L_x_29:
[----:B------:R-:W-:Y:S01]  /*5530*/  IADD3 R16, P0, R16, UR36, RZ ;  /* 0x0000002410107c10 */ /* 0x000fe2000ff1e0ff */
[----:B------:R-:W-:Y:S01]  /*5540*/  ULDC.64 UR4, c[0x0][0x650] ;  /* 0x0001940000047ab9 */ /* 0x000fe20000000a00 */
[----:B------:R-:W-:Y:S01]  /*5550*/  PRMT R3, RZ, 0x7610, R3 ;  /* 0x00007610ff037816 */ /* 0x000fe20000000003 */
[----:B------:R-:W-:Y:S01]  /*5560*/  IMAD.MOV.U32 R74, RZ, RZ, -0x1 ;  /* 0xffffffffff4a7424 */ /* 0x000fe200078e00ff */
[----:B------:R-:W-:Y:S01]  /*5570*/  IADD3.X R17, R17, UR42, RZ, P0, !PT ;  /* 0x0000002a11117c10 */ /* 0x000fe200087fe4ff */
[----:B------:R-:W-:Y:S01]  /*5580*/  IMAD.MOV.U32 R73, RZ, RZ, -0x1 ;  /* 0xffffffffff497424 */ /* 0x000fe200078e00ff */
[----:B------:R-:W-:-:S04]  /*5590*/  ISETP.GE.U32.AND P0, PT, R16, UR4, PT ;  /* 0x0000000410007c0c */ /* 0x000fc8000bf06070 */
[----:B------:R-:W-:-:S13]  /*55a0*/  ISETP.GE.U32.AND.EX P0, PT, R17, UR5, PT, P0 ;  /* 0x0000000511007c0c */ /* 0x000fda000bf06100 */
[----:B------:R-:W-:Y:S05]  /*55b0*/  @P0 BRA `(.L_x_108) ;  /* 0x0000000400500947 */ /* 0x000fea0003800000 */
[----:B-12-4-:R-:W1:Y:S01]  /*55c0*/  LDC.64 R10, c[0x0][0x628] ;  /* 0x00018a00ff0a7b82 */ /* 0x016e620000000a00 */
[----:B------:R-:W2:Y:S01]  /*55d0*/  S2R R20, SR_CTAID.X ;  /* 0x0000000000147919 */ /* 0x000ea20000002500 */
[----:B------:R-:W-:Y:S02]  /*55e0*/  IMAD.MOV.U32 R8, RZ, RZ, R16 ;  /* 0x000000ffff087224 */ /* 0x000fe400078e0010 */
[----:B------:R-:W-:Y:S01]  /*55f0*/  IMAD.MOV.U32 R9, RZ, RZ, R17 ;  /* 0x000000ffff097224 */ /* 0x000fe200078e0011 */
[----:B------:R-:W4:Y:S03]  /*5600*/  S2R R21, SR_CTAID.Y ;  /* 0x0000000000157919 */ /* 0x000f260000002600 */
[----:B------:R-:W0:Y:S08]  /*5610*/  LDC R0, c[0x0][0x630] ;  /* 0x00018c00ff007b82 */ /* 0x000e300000000800 */
[----:B------:R-:W0:Y:S01]  /*5620*/  LDC.64 R14, c[0x0][0x620] ;  /* 0x00018800ff0e7b82 */ /* 0x000e220000000a00 */
[----:B-1----:R-:W-:-:S04]  /*5630*/  ISETP.NE.U32.AND P0, PT, R10, RZ, PT ;  /* 0x000000ff0a00720c */ /* 0x002fc80003f05070 */
[----:B------:R-:W-:-:S13]  /*5640*/  ISETP.NE.AND.EX P0, PT, R11, RZ, PT, P0 ;  /* 0x000000ff0b00720c */ /* 0x000fda0003f05300 */
[----:B0-2-4-:R-:W-:Y:S05]  /*5650*/  @!P0 BRA `(.L_x_109) ;  /* 0x0000000000288947 */ /* 0x015fea0003800000 */
[----:B------:R-:W0:Y:S02]  /*5660*/  LDC R3, c[0x0][0x634] ;  /* 0x00018d00ff037b82 */ /* 0x000e240000000800 */
[----:B0-----:R-:W-:-:S05]  /*5670*/  IADD3 R3, P0, R16, R3, RZ ;  /* 0x0000000310037210 */ /* 0x001fca0007f1e0ff */
[----:B---3--:R-:W-:-:S04]  /*5680*/  IMAD.X R13, RZ, RZ, R17, P0 ;  /* 0x000000ffff0d7224 */ /* 0x008fc800000e0611 */
[----:B------:R-:W-:-:S04]  /*5690*/  IMAD.WIDE.U32 R4, R13, R10, RZ ;  /* 0x0000000a0d047225 */ /* 0x000fc800078e00ff */
[----:B------:R-:W-:-:S04]  /*56a0*/  IMAD.WIDE.U32 R6, P0, R3, R11, R4 ;  /* 0x0000000b03067225 */ /* 0x000fc80007800004 */
[----:B------:R-:W-:-:S04]  /*56b0*/  IMAD.WIDE.U32 R4, R3, R10, RZ ;  /* 0x0000000a03047225 */ /* 0x000fc800078e00ff */
[----:B------:R-:W-:Y:S01]  /*56c0*/  IMAD.X R9, RZ, RZ, RZ, P0 ;  /* 0x000000ffff097224 */ /* 0x000fe200000e06ff */
[----:B------:R-:W-:Y:S01]  /*56d0*/  IADD3 RZ, P0, R5, R6, RZ ;  /* 0x0000000605ff7210 */ /* 0x000fe20007f1e0ff */
[----:B------:R-:W-:-:S04]  /*56e0*/  IMAD.MOV.U32 R8, RZ, RZ, R7 ;  /* 0x000000ffff087224 */ /* 0x000fc800078e0007 */
[----:B------:R-:W-:-:S08]  /*56f0*/  IMAD.WIDE.U32.X R8, R13, R11, R8, P0 ;  /* 0x0000000b0d087225 */ /* 0x000fd000000e0408 */
.L_x_109:
[----:B------:R-:W0:Y:S01]  /*5700*/  LDC.64 R28, c[0x0][0x640] ;  /* 0x00019000ff1c7b82 */ /* 0x000e220000000a00 */
[-CC-:B------:R-:W-:Y:S01]  /*5710*/  SHF.R.U64 R73, R8, R0.reuse, R9.reuse ;  /* 0x0000000008497219 */ /* 0x180fe20000001209 */
[----:B------:R-:W-:Y:S01]  /*5720*/  ULDC UR4, c[0x0][0x150] ;  /* 0x0000540000047ab9 */ /* 0x000fe20000000800 */
[----:B------:R-:W-:Y:S02]  /*5730*/  SHF.R.U32.HI R0, RZ, R0, R9 ;  /* 0x00000000ff007219 */ /* 0x000fe40000011609 */
[----:B------:R-:W-:Y:S02]  /*5740*/  IADD3 R3, P0, RZ, -R73, RZ ;  /* 0x80000049ff037210 */ /* 0x000fe40007f1e0ff */
[----:B------:R-:W-:Y:S01]  /*5750*/  I2FP.F32.U32 R7, R20 ;  /* 0x0000001400077245 */ /* 0x000fe20000201000 */
[----:B------:R-:W1:Y:S02]  /*5760*/  LDC R6, c[0x0][0x618] ;  /* 0x00018600ff067b82 */ /* 0x000e640000000800 */
[----:B------:R-:W-:-:S02]  /*5770*/  IMAD.X R5, RZ, RZ, ~R0, P0 ;  /* 0x000000ffff057224 */ /* 0x000fc400000e0e00 */
[----:B------:R-:W-:Y:S01]  /*5780*/  FMUL R7, R7, UR4 ;  /* 0x0000000407077c20 */ /* 0x000fe20008400000 */
[----:B------:R-:W-:Y:S01]  /*5790*/  ULDC UR4, c[0x0][0x154] ;  /* 0x0000550000047ab9 */ /* 0x000fe20000000800 */
[-C--:B------:R-:W-:Y:S02]  /*57a0*/  IMAD R0, R5, R14.reuse, RZ ;  /* 0x0000000e05007224 */ /* 0x080fe400078e02ff */
[----:B------:R-:W2:Y:S01]  /*57b0*/  LDC R8, c[0x0][0x608] ;  /* 0x00018200ff087b82 */ /* 0x000ea20000000800 */
[C---:B---3--:R-:W-:Y:S01]  /*57c0*/  IMAD.WIDE.U32 R4, R3.reuse, R14, R16 ;  /* 0x0000000e03047225 */ /* 0x048fe200078e0010 */
[----:B------:R-:W3:Y:S03]  /*57d0*/  F2I.U32.TRUNC.NTZ R7, R7 ;  /* 0x0000000700077305 */ /* 0x000ee6000020f000 */
[----:B------:R-:W-:Y:S01]  /*57e0*/  IMAD R3, R3, R15, R0 ;  /* 0x0000000f03037224 */ /* 0x000fe200078e0200 */
[----:B------:R-:W-:-:S02]  /*57f0*/  I2FP.F32.U32 R0, R21 ;  /* 0x0000001500007245 */ /* 0x000fc40000201000 */
[----:B------:R-:W4:Y:S01]  /*5800*/  LDC R26, c[0x0][0x658] ;  /* 0x00019600ff1a7b82 */ /* 0x000f220000000800 */
[----:B------:R-:W-:Y:S01]  /*5810*/  IMAD.IADD R3, R5, 0x1, R3 ;  /* 0x0000000105037824 */ /* 0x000fe200078e0203 */
[----:B0-----:R-:W-:Y:S01]  /*5820*/  ISETP.NE.U32.AND P0, PT, R28, RZ, PT ;  /* 0x000000ff1c00720c */ /* 0x001fe20003f05070 */
[----:B------:R-:W-:-:S03]  /*5830*/  FMUL R0, R0, UR4 ;  /* 0x0000000400007c20 */ /* 0x000fc60008400000 */
[----:B------:R-:W-:Y:S01]  /*5840*/  ISETP.NE.AND.EX P0, PT, R29, RZ, PT, P0 ;  /* 0x000000ff1d00720c */ /* 0x000fe20003f05300 */
[----:B------:R0:W0:Y:S01]  /*5850*/  F2I.U32.TRUNC.NTZ R14, R0 ;  /* 0x00000000000e7305 */ /* 0x000022000020f000 */
[----:B------:R-:W0:Y:S01]  /*5860*/  LDC R9, c[0x0][0x144] ;  /* 0x00005100ff097b82 */ /* 0x000e220000000800 */
[-C--:B-1----:R-:W-:Y:S01]  /*5870*/  SHF.R.U64 R10, R4, R6.reuse, R3 ;  /* 0x00000006040a7219 */ /* 0x082fe20000001203 */
[----:B---3--:R-:W-:Y:S01]  /*5880*/  IMAD.MOV R7, RZ, RZ, -R7 ;  /* 0x000000ffff077224 */ /* 0x008fe200078e0a07 */
[----:B------:R-:W-:-:S05]  /*5890*/  SHF.R.U32.HI R3, RZ, R6, R3 ;  /* 0x00000006ff037219 */ /* 0x000fca0000011603 */
[----:B------:R-:W1:Y:S01]  /*58a0*/  LDC R24, c[0x0][0x148] ;  /* 0x00005200ff187b82 */ /* 0x000e620000000800 */
[-CC-:B--2---:R-:W-:Y:S02]  /*58b0*/  SHF.R.U64 R12, R10, R8.reuse, R3.reuse ;  /* 0x000000080a0c7219 */ /* 0x184fe40000001203 */
[----:B------:R-:W-:-:S05]  /*58c0*/  SHF.R.U32.HI R3, RZ, R8, R3 ;  /* 0x00000008ff037219 */ /* 0x000fca0000011603 */
[----:B------:R-:W2:Y:S01]  /*58d0*/  LDC R15, c[0x0][0x600] ;  /* 0x00018000ff0f7b82 */ /* 0x000ea20000000800 */
[-CC-:B----4-:R-:W-:Y:S02]  /*58e0*/  SHF.R.U64 R13, R12, R26.reuse, R3.reuse ;  /* 0x0000001a0c0d7219 */ /* 0x190fe40000001203 */
[----:B------:R-:W-:-:S03]  /*58f0*/  SHF.R.U32.HI R5, RZ, R26, R3 ;  /* 0x0000001aff057219 */ /* 0x000fc60000011603 */
[----:B------:R-:W-:Y:S02]  /*5900*/  IMAD.MOV.U32 R4, RZ, RZ, R13 ;  /* 0x000000ffff047224 */ /* 0x000fe400078e000d */
[----:B------:R-:W3:Y:S01]  /*5910*/  LDC R27, c[0x0][0x648] ;  /* 0x00019200ff1b7b82 */ /* 0x000ee20000000800 */
[----:B0-----:R-:W-:-:S07]  /*5920*/  IMAD R25, R9, R7, R20 ;  /* 0x0000000709197224 */ /* 0x001fce00078e0214 */
[----:B------:R-:W0:Y:S08]  /*5930*/  LDC R30, c[0x0][0x638] ;  /* 0x00018e00ff1e7b82 */ /* 0x000e300000000800 */
[----:B------:R-:W4:Y:S01]  /*5940*/  LDC R31, c[0x0][0x610] ;  /* 0x00018400ff1f7b82 */ /* 0x000f220000000800 */
[----:B-1----:R-:W-:Y:S05]  /*5950*/  @!P0 BRA `(.L_x_110) ;  /* 0x0000000000288947 */ /* 0x002fea0003800000 */
        /* <DEDUP_REMOVED lines=10> */
.L_x_110:
[----:B------:R-:W-:Y:S01]  /*5a00*/  ISETP.NE.AND P0, PT, R2, 0x1, PT ;  /* 0x000000010200780c */ /* 0x000fe20003f05270 */
[----:B------:R-:W-:Y:S01]  /*5a10*/  IMAD.MOV R14, RZ, RZ, -R14 ;  /* 0x000000ffff0e7224 */ /* 0x000fe200078e0a0e */
[----:B---3--:R-:W-:Y:S01]  /*5a20*/  SHF.R.U64 R0, R4, R27, R5 ;  /* 0x0000001b04007219 */ /* 0x008fe20000001205 */
[----:B--2---:R-:W-:Y:S01]  /*5a30*/  VIADD R5, R15, 0xffffffff ;  /* 0xffffffff0f057836 */ /* 0x004fe20000000000 */
[----:B------:R-:W-:-:S03]  /*5a40*/  LOP3.LUT R3, R12, R71, RZ, 0xc0, !PT ;  /* 0x000000470c037212 */ /* 0x000fc600078ec0ff */
[----:B------:R-:W-:Y:S01]  /*5a50*/  IMAD.MOV R4, RZ, RZ, -R0 ;  /* 0x000000ffff047224 */ /* 0x000fe200078e0a00 */
[----:B------:R-:W-:Y:S01]  /*5a60*/  LOP3.LUT R10, R10, R5, RZ, 0xc0, !PT ;  /* 0x000000050a0a7212 */ /* 0x000fe200078ec0ff */
[----:B------:R-:W-:Y:S02]  /*5a70*/  IMAD R0, R66, R0, R3 ;  /* 0x0000000042007224 */ /* 0x000fe400078e0203 */
[----:B0-----:R-:W-:Y:S02]  /*5a80*/  IMAD R3, R4, R30, R13 ;  /* 0x0000001e04037224 */ /* 0x001fe400078e020d */
[----:B------:R-:W-:Y:S02]  /*5a90*/  @P0 IMAD R25, R24, R14, R21 ;  /* 0x0000000e18190224 */ /* 0x000fe400078e0215 */
[----:B------:R-:W-:Y:S02]  /*5aa0*/  IMAD R5, R3, R15, R10 ;  /* 0x0000000f03057224 */ /* 0x000fe400078e020a */
[----:B----4-:R-:W-:-:S02]  /*5ab0*/  IMAD R0, R0, R31, R25 ;  /* 0x0000001f00007224 */ /* 0x010fc400078e0219 */
[----:B------:R-:W-:-:S03]  /*5ac0*/  IMAD.MOV.U32 R4, RZ, RZ, 0x1 ;  /* 0x00000001ff047424 */ /* 0x000fc600078e00ff */
[----:B------:R-:W-:Y:S02]  /*5ad0*/  SEL R74, R5, R0, !P0 ;  /* 0x00000000054a7207 */ /* 0x000fe40004000000 */
[----:B------:R-:W-:Y:S02]  /*5ae0*/  PRMT R3, R4, 0x7610, R3 ;  /* 0x0000761004037816 */ /* 0x000fe40000000003 */
[----:B------:R-:W-:-:S07]  /*5af0*/  SEL R0, R0, R5, !P0 ;  /* 0x0000000500007207 */ /* 0x000fce0004000000 */
.L_x_108:
[----:B------:R-:W-:Y:S01]  /*5b00*/  LOP3.LUT P0, RZ, R3, 0xff, RZ, 0xc0, !PT ;  /* 0x000000ff03ff7812 */ /* 0x000fe2000780c0ff */
[----:B------:R-:W-:-:S12]  /*5b10*/  IMAD.MOV.U32 R75, RZ, RZ, R0 ;  /* 0x000000ffff4b7224 */ /* 0x000fd800078e0000 */
[----:B------:R-:W-:Y:S05]  /*5b20*/  @P0 BRA `(.L_x_111) ;  /* 0xffffffb400c80947 */ /* 0x000fea000383ffff */
[----:B------:R-:W-:Y:S05]  /*5b30*/  EXIT ;  /* 0x000000000000794d */ /* 0x000fea0003800000 */
.L_x_4:
        /* <DEDUP_REMOVED lines=26> */
.L_x_113:
[--C-:B------:R-:W-:Y:S01]  /*5ce0*/  SHF.R.U64 R14, R12, R20, R13.reuse ;  /* 0x000000140c0e7219 */ /* 0x100fe2000000120d */
[----:B------:R-:W0:Y:S01]  /*5cf0*/  LDC R24, c[0x0][0x618] ;  /* 0x00018600ff187b82 */ /* 0x000e220000000800 */
[----:B------:R-:W-:Y:S01]  /*5d00*/  I2FP.F32.U32 R8, R6 ;  /* 0x0000000600087245 */ /* 0x000fe20000201000 */
[----:B------:R-:W-:Y:S01]  /*5d10*/  ULDC UR4, c[0x0][0x150] ;  /* 0x0000540000047ab9 */ /* 0x000fe20000000800 */
[----:B------:R-:W-:Y:S02]  /*5d20*/  SHF.R.U32.HI R7, RZ, R20, R13 ;  /* 0x00000014ff077219 */ /* 0x000fe4000001160d */
[----:B------:R-:W-:Y:S01]  /*5d30*/  IADD3 R11, P0, RZ, -R14, RZ ;  /* 0x8000000eff0b7210 */ /* 0x000fe20007f1e0ff */
[----:B------:R-:W-:Y:S01]  /*5d40*/  FMUL R13, R8, UR4 ;  /* 0x00000004080d7c20 */ /* 0x000fe20008400000 */
[----:B------:R-:W-:Y:S01]  /*5d50*/  ULDC UR4, c[0x0][0x154] ;  /* 0x0000550000047ab9 */ /* 0x000fe20000000800 */
[----:B------:R-:W1:Y:S02]  /*5d60*/  LDC.64 R26, c[0x0][0x640] ;  /* 0x00019000ff1a7b82 */ /* 0x000e640000000a00 */
[----:B------:R-:W-:-:S02]  /*5d70*/  IMAD.X R7, RZ, RZ, ~R7, P0 ;  /* 0x000000ffff077224 */ /* 0x000fc400000e0e07 */
[----:B------:R-:W2:Y:S01]  /*5d80*/  F2I.U32.TRUNC.NTZ R13, R13 ;  /* 0x0000000d000d7305 */ /* 0x000ea2000020f000 */
[----:B------:R-:W-:-:S03]  /*5d90*/  IMAD.WIDE.U32 R8, R11, R22, R16 ;  /* 0x000000160b087225 */ /* 0x000fc600078e0010 */
[----:B------:R-:W3:Y:S01]  /*5da0*/  LDC R15, c[0x0][0x144] ;  /* 0x00005100ff0f7b82 */ /* 0x000ee20000000800 */
[----:B------:R-:W-:-:S04]  /*5db0*/  IMAD R10, R7, R22, RZ ;  /* 0x00000016070a7224 */ /* 0x000fc800078e02ff */
[----:B------:R-:W-:Y:S02]  /*5dc0*/  IMAD R7, R11, R23, R10 ;  /* 0x000000170b077224 */ /* 0x000fe400078e020a */
[----:B------:R-:W-:Y:S01]  /*5dd0*/  IMAD.MOV.U32 R10, RZ, RZ, -0x1 ;  /* 0xffffffffff0a7424 */ /* 0x000fe200078e00ff */
[----:B------:R-:W4:Y:S01]  /*5de0*/  LDC R20, c[0x0][0x608] ;  /* 0x00018200ff147b82 */ /* 0x000f220000000800 */
[----:B------:R-:W-:Y:S01]  /*5df0*/  IMAD.IADD R7, R9, 0x1, R7 ;  /* 0x0000000109077824 */ /* 0x000fe200078e0207 */
[----:B------:R-:W-:-:S04]  /*5e00*/  I2FP.F32.U32 R9, R3 ;  /* 0x0000000300097245 */ /* 0x000fc80000201000 */
[-C--:B0-----:R-:W-:Y:S01]  /*5e10*/  SHF.R.U64 R12, R8, R24.reuse, R7 ;  /* 0x00000018080c7219 */ /* 0x081fe20000001207 */
[----:B--2---:R-:W-:Y:S01]  /*5e20*/  IMAD.MOV R8, RZ, RZ, -R13 ;  /* 0x000000ffff087224 */ /* 0x004fe200078e0a0d */
[----:B------:R-:W0:Y:S01]  /*5e30*/  LDC R11, c[0x0][0x658] ;  /* 0x00019600ff0b7b82 */ /* 0x000e220000000800 */
[----:B-1----:R-:W-:Y:S01]  /*5e40*/  ISETP.NE.U32.AND P0, PT, R26, RZ, PT ;  /* 0x000000ff1a00720c */ /* 0x002fe20003f05070 */
[----:B------:R-:W-:Y:S01]  /*5e50*/  FMUL R9, R9, UR4 ;  /* 0x0000000409097c20 */ /* 0x000fe20008400000 */
[----:B------:R-:W-:Y:S02]  /*5e60*/  SHF.R.U32.HI R7, RZ, R24, R7 ;  /* 0x00000018ff077219 */ /* 0x000fe40000011607 */
[----:B------:R-:W-:-:S03]  /*5e70*/  ISETP.NE.AND.EX P0, PT, R27, RZ, PT, P0 ;  /* 0x000000ff1b00720c */ /* 0x000fc60003f05300 */
[----:B------:R-:W1:Y:S01]  /*5e80*/  LDC R22, c[0x0][0x148] ;  /* 0x00005200ff167b82 */ /* 0x000e620000000800 */
[----:B---3--:R-:W-:Y:S02]  /*5e90*/  IMAD R23, R15, R8, R6 ;  /* 0x000000080f177224 */ /* 0x008fe400078e0206 */
[----:B------:R-:W-:-:S05]  /*5ea0*/  IMAD.MOV.U32 R8, RZ, RZ, 0x1 ;  /* 0x00000001ff087424 */ /* 0x000fca00078e00ff */
[----:B------:R-:W2:Y:S01]  /*5eb0*/  LDC R21, c[0x0][0x600] ;  /* 0x00018000ff157b82 */ /* 0x000ea20000000800 */
[-CC-:B----4-:R-:W-:Y:S02]  /*5ec0*/  SHF.R.U64 R15, R12, R20.reuse, R7.reuse ;  /* 0x000000140c0f7219 */ /* 0x190fe40000001207 */
[----:B------:R-:W-:Y:S02]  /*5ed0*/  SHF.R.U32.HI R6, RZ, R20, R7 ;  /* 0x00000014ff067219 */ /* 0x000fe40000011607 */
[----:B------:R3:W4:Y:S03]  /*5ee0*/  F2I.U32.TRUNC.NTZ R20, R9 ;  /* 0x0000000900147305 */ /* 0x000726000020f000 */
[----:B------:R-:W1:Y:S01]  /*5ef0*/  LDC R25, c[0x0][0x648] ;  /* 0x00019200ff197b82 */ /* 0x000e620000000800 */
[-C--:B0-----:R-:W-:Y:S02]  /*5f00*/  SHF.R.U64 R19, R15, R11.reuse, R6 ;  /* 0x0000000b0f137219 */ /* 0x081fe40000001206 */
[----:B------:R-:W-:-:S02]  /*5f10*/  SHF.L.U32 R10, R10, R11, RZ ;  /* 0x0000000b0a0a7219 */ /* 0x000fc400000006ff */
[-C--:B------:R-:W-:Y:S01]  /*5f20*/  SHF.R.U32.HI R7, RZ, R11.reuse, R6 ;  /* 0x0000000bff077219 */ /* 0x080fe20000011606 */
[----:B------:R-:W-:Y:S01]  /*5f30*/  IMAD.MOV.U32 R6, RZ, RZ, R19 ;  /* 0x000000ffff067224 */ /* 0x000fe200078e0013 */
[----:B------:R-:W-:Y:S01]  /*5f40*/  SHF.L.U32 R24, R8, R11, RZ ;  /* 0x0000000b08187219 */ /* 0x000fe200000006ff */
[----:B------:R-:W0:Y:S01]  /*5f50*/  LDC R28, c[0x0][0x638] ;  /* 0x00018e00ff1c7b82 */ /* 0x000e220000000800 */
[----:B------:R-:W-:-:S07]  /*5f60*/  LOP3.LUT R30, RZ, R10, RZ, 0x33, !PT ;  /* 0x0000000aff1e7212 */ /* 0x000fce00078e33ff */
[----:B------:R-:W0:Y:S01]  /*5f70*/  LDC R29, c[0x0][0x610] ;  /* 0x00018400ff1d7b82 */ /* 0x000e220000000800 */
[----:B---34-:R-:W-:Y:S05]  /*5f80*/  @!P0 BRA `(.L_x_114) ;  /* 0x0000000000288947 */ /* 0x018fea0003800000 */
[----:B------:R-:W3:Y:S02]  /*5f90*/  LDC R6, c[0x0][0x64c] ;  /* 0x00019300ff067b82 */ /* 0x000ee40000000800 */
[----:B---3--:R-:W-:-:S05]  /*5fa0*/  IADD3 R11, P0, R19, R6, RZ ;  /* 0x00000006130b7210 */ /* 0x008fca0007f1e0ff */
        /* <DEDUP_REMOVED lines=8> */
.L_x_114:
[----:B------:R-:W-:Y:S01]  /*6030*/  ISETP.NE.AND P0, PT, R2, 0x1, PT ;  /* 0x000000010200780c */ /* 0x000fe20003f05270 */
[----:B--2---:R-:W-:Y:S01]  /*6040*/  VIADD R9, R21, 0xffffffff ;  /* 0xffffffff15097836 */ /* 0x004fe20000000000 */
[----:B-1----:R-:W-:Y:S01]  /*6050*/  SHF.R.U64 R7, R6, R25, R7 ;  /* 0x0000001906077219 */ /* 0x002fe20000001207 */
[----:B------:R-:W-:Y:S01]  /*6060*/  IMAD.MOV R20, RZ, RZ, -R20 ;  /* 0x000000ffff147224 */ /* 0x000fe200078e0a14 */
[----:B------:R-:W-:Y:S02]  /*6070*/  LOP3.LUT R6, R15, R30, RZ, 0xc0, !PT ;  /* 0x0000001e0f067212 */ /* 0x000fe400078ec0ff */
[----:B------:R-:W-:Y:S01]  /*6080*/  LOP3.LUT R12, R12, R9, RZ, 0xc0, !PT ;  /* 0x000000090c0c7212 */ /* 0x000fe200078ec0ff */
[----:B------:R-:W-:Y:S02]  /*6090*/  IMAD.MOV R8, RZ, RZ, -R7 ;  /* 0x000000ffff087224 */ /* 0x000fe400078e0a07 */
[----:B------:R-:W-:Y:S02]  /*60a0*/  IMAD R6, R24, R7, R6 ;  /* 0x0000000718067224 */ /* 0x000fe400078e0206 */
[----:B------:R-:W-:-:S02]  /*60b0*/  IMAD.MOV.U32 R9, RZ, RZ, 0x1 ;  /* 0x00000001ff097424 */ /* 0x000fc400078e00ff */
[----:B------:R-:W-:Y:S02]  /*60c0*/  @P0 IMAD R23, R22, R20, R3 ;  /* 0x0000001416170224 */ /* 0x000fe400078e0203 */
[----:B0-----:R-:W-:Y:S02]  /*60d0*/  IMAD R3, R8, R28, R19 ;  /* 0x0000001c08037224 */ /* 0x001fe400078e0213 */
[----:B------:R-:W-:Y:S02]  /*60e0*/  IMAD R13, R6, R29, R23 ;  /* 0x0000001d060d7224 */ /* 0x000fe400078e0217 */
[----:B------:R-:W-:Y:S02]  /*60f0*/  IMAD R6, R3, R21, R12 ;  /* 0x0000001503067224 */ /* 0x000fe400078e020c */
[----:B------:R-:W-:-:S03]  /*6100*/  IMAD.MOV.U32 R8, RZ, RZ, R14 ;  /* 0x000000ffff087224 */ /* 0x000fc600078e000e */
[----:B------:R-:W-:Y:S02]  /*6110*/  SEL R20, R6, R13, !P0 ;  /* 0x0000000d06147207 */ /* 0x000fe40004000000 */
[----:B------:R-:W-:-:S07]  /*6120*/  SEL R13, R13, R6, !P0 ;  /* 0x000000060d0d7207 */ /* 0x000fce0004000000 */
.L_x_112:
[----:B------:R-:W-:-:S08]  /*6130*/  NOP ;  /* 0x0000000000007918 */ /* 0x000fd00000000000 */
[----:B------:R-:W0:-:S00]  /*6140*/  USETMAXREG.DEALLOC.CTAPOOL 0x28 ;  /* 0x00000028000079c8 */ /* 0x000e0000080e0500 */
[----:B0-----:R-:W-:-:S13]  /*6150*/  ISETP.NE.AND P0, PT, R0, RZ, PT ;  /* 0x000000ff0000720c */ /* 0x001fda0003f05270 */
[----:B------:R-:W-:Y:S05]  /*6160*/  @P0 EXIT ;  /* 0x000000000000094d */ /* 0x000fea0003800000 */
[----:B------:R-:W-:Y:S01]  /*6170*/  LOP3.LUT P0, RZ, R9, 0xff, RZ, 0xc0, !PT ;  /* 0x000000ff09ff7812 */ /* 0x000fe2000780c0ff */
[----:B------:R-:W-:Y:S02]  /*6180*/  IMAD.MOV.U32 R0, RZ, RZ, 0x1 ;  /* 0x00000001ff007424 */ /* 0x000fe400078e00ff */
[----:B------:R-:W-:-:S10]  /*6190*/  IMAD.MOV.U32 R3, RZ, RZ, RZ ;  /* 0x000000ffff037224 */ /* 0x000fd400078e00ff */
[----:B------:R-:W-:Y:S05]  /*61a0*/  @!P0 BRA `(.L_x_115) ;  /* 0x0000000c001c8947 */ /* 0x000fea0003800000 */
[----:B------:R-:W0:Y:S01]  /*61b0*/  LDC R0, c[0x0][0x28c] ;  /* 0x0000a300ff007b82 */ /* 0x000e220000000800 */
[----:B------:R-:W-:Y:S01]  /*61c0*/  LOP3.LUT P0, RZ, R4, 0x1f, RZ, 0xc0, !PT ;  /* 0x0000001f04ff7812 */ /* 0x000fe2000780c0ff */
[----:B------:R-:W-:Y:S01]  /*61d0*/  ULDC UR5, c[0x0][0x658] ;  /* 0x0001960000057ab9 */ /* 0x000fe20000000800 */
[----:B------:R-:W-:Y:S01]  /*61e0*/  UMOV UR6, 0xffffffff ;  /* 0xffffffff00067882 */ /* 0x000fe20000000000 */
[----:B------:R-:W-:Y:S01]  /*61f0*/  BSSY B0, `(.L_x_115) ;  /* 0x00000c2000007945 */ /* 0x000fe20003800000 */
[----:B------:R-:W-:Y:S01]  /*6200*/  USHF.L.U32 UR6, UR6, UR5, URZ ;  /* 0x0000000506067299 */ /* 0x000fe2000800063f */
[C---:B------:R-:W-:Y:S01]  /*6210*/  ISETP.NE.AND P2, PT, R5.reuse, RZ, PT ;  /* 0x000000ff0500720c */ /* 0x040fe20003f45270 */
[----:B------:R-:W-:Y:S01]  /*6220*/  IMAD.MOV.U32 R11, RZ, RZ, 0x1 ;  /* 0x00000001ff0b7424 */ /* 0x000fe200078e00ff */
[----:B------:R-:W-:Y:S01]  /*6230*/  ISETP.NE.OR P0, PT, R5, RZ, !P0 ;  /* 0x000000ff0500720c */ /* 0x000fe20004705670 */
[----:B------:R-:W-:Y:S01]  /*6240*/  ULDC UR4, c[0x0][0x600] ;  /* 0x0001800000047ab9 */ /* 0x000fe20000000800 */
[----:B------:R-:W-:Y:S01]  /*6250*/  LOP3.LUT R19, R18, 0x2, RZ, 0xfc, !PT ;  /* 0x0000000212137812 */ /* 0x000fe200078efcff */
[----:B------:R-:W-:Y:S01]  /*6260*/  UMOV UR7, 0x1 ;  /* 0x0000000100077882 */ /* 0x000fe20000000000 */
[----:B------:R-:W-:-:S02]  /*6270*/  UIADD3 UR15, UR4, -0x1, URZ ;  /* 0xffffffff040f7890 */ /* 0x000fc4000fffe03f */
[----:B------:R-:W-:Y:S02]  /*6280*/  USHF.L.U32 UR17, UR7, UR5, URZ ;  /* 0x0000000507117299 */ /* 0x000fe4000800063f */
[----:B------:R-:W-:Y:S01]  /*6290*/  ULOP3.LUT UR16, URZ, UR6, URZ, 0x33, !UPT ;  /* 0x000000063f107292 */ /* 0x000fe2000f8e333f */
[----:B------:R-:W-:Y:S01]  /*62a0*/  ULDC.64 UR20, c[0x0][0x198] ;  /* 0x0000660000147ab9 */ /* 0x000fe20000000a00 */
[----:B0-----:R-:W-:-:S05]  /*62b0*/  VIADD R0, R0, 0x3f ;  /* 0x0000003f00007836 */ /* 0x001fca0000000000 */
[----:B------:R-:W-:-:S04]  /*62c0*/  SHF.R.S32.HI R3, RZ, 0x1f, R0 ;  /* 0x0000001fff037819 */ /* 0x000fc80000011400 */
[----:B------:R-:W-:Y:S01]  /*62d0*/  LEA.HI R3, R3, R0, RZ, 0x6 ;  /* 0x0000000003037211 */ /* 0x000fe200078f30ff */
[----:B------:R-:W-:-:S03]  /*62e0*/  IMAD.MOV.U32 R0, RZ, RZ, 0x1 ;  /* 0x00000001ff007424 */ /* 0x000fc600078e00ff */
[----:B------:R-:W-:Y:S01]  /*62f0*/  SHF.R.S32.HI R12, RZ, 0x6, R3 ;  /* 0x00000006ff0c7819 */ /* 0x000fe20000011403 */
[----:B------:R-:W-:-:S04]  /*6300*/  IMAD.MOV.U32 R3, RZ, RZ, RZ ;  /* 0x000000ffff037224 */ /* 0x000fc800078e00ff */
[----:B------:R-:W-:-:S07]  /*6310*/  VIADD R10, R12, 0x1 ;  /* 0x000000010c0a7836 */ /* 0x000fce0000000000 */
.L_x_127:
[----:B------:R-:W-:-:S03]  /*6320*/  UMOV UR4, 0xffffffff ;  /* 0xffffffff00047882 */ /* 0x000fc60000000000 */
[----:B------:R-:W-:Y:S05]  /*6330*/  BRA.DIV UR4, `(.L_x_116) ;  /* 0x0000001204347947 */ /* 0x000fea000b800000 */
[----:B------:R-:W-:-:S13]  /*6340*/  ELECT P6, URZ, PT ;  /* 0x00000000003f782f */ /* 0x000fda00038c0000 */
.L_x_142:
[----:B------:R-:W0:Y:S01]  /*6350*/  LDC R4, c[0x0][0x28c] ;  /* 0x0000a300ff047b82 */ /* 0x000e220000000800 */
[----:B------:R-:W-:Y:S01]  /*6360*/  BSSY B1, `(.L_x_117) ;  /* 0x0000037000017945 */ /* 0x000fe20003800000 */
[----:B0-----:R-:W-:-:S13]  /*6370*/  ISETP.LT.OR P6, PT, R4, 0x1, !P6 ;  /* 0x000000010400780c */ /* 0x001fda00077c1670 */
[----:B------:R-:W-:Y:S05]  /*6380*/  @P6 BRA `(.L_x_118) ;  /* 0x0000000000d06947 */ /* 0x000fea0003800000 */
[----:B------:R-:W-:Y:S02]  /*6390*/  IMAD R20, R20, 0x50, RZ ;  /* 0x0000005014147824 */ /* 0x000fe400078e02ff */
[----:B------:R-:W-:Y:S02]  /*63a0*/  IMAD.SHL.U32 R13, R13, 0x80, RZ ;  /* 0x000000800d0d7824 */ /* 0x000fe400078e00ff */
[----:B------:R-:W-:Y:S02]  /*63b0*/  IMAD.MOV.U32 R21, RZ, RZ, RZ ;  /* 0x000000ffff157224 */ /* 0x000fe400078e00ff */
[----:B------:R-:W-:Y:S02]  /*63c0*/  IMAD.MOV.U32 R4, RZ, RZ, R10 ;  /* 0x000000ffff047224 */ /* 0x000fe400078e000a */
[----:B------:R-:W-:Y:S02]  /*63d0*/  IMAD.MOV.U32 R5, RZ, RZ, R0 ;  /* 0x000000ffff057224 */ /* 0x000fe400078e0000 */
[----:B------:R-:W-:-:S07]  /*63e0*/  IMAD.MOV.U32 R6, RZ, RZ, R3 ;  /* 0x000000ffff067224 */ /* 0x000fce00078e0003 */
.L_x_122:
[----:B------:R-:W0:Y:S01]  /*63f0*/  S2R R14, SR_CgaCtaId ;  /* 0x00000000000e7919 */ /* 0x000e220000008800 */
[----:B------:R-:W-:Y:S01]  /*6400*/  MOV R7, 0x400 ;  /* 0x0000040000077802 */ /* 0x000fe20000000f00 */
[----:B------:R-:W1:Y:S03]  /*6410*/  @!P2 LDC R9, c[0x0][0x500] ;  /* 0x00014000ff09ab82 */ /* 0x000e660000000800 */
[----:B0-----:R-:W-:Y:S02]  /*6420*/  LEA R15, R14, R7, 0x18 ;  /* 0x000000070e0f7211 */ /* 0x001fe400078ec0ff */
[----:B------:R-:W-:-:S03]  /*6430*/  SHF.L.U32 R7, R5, 0x1f, RZ ;  /* 0x0000001f05077819 */ /* 0x000fc600000006ff */
[----:B------:R-:W-:-:S04]  /*6440*/  IMAD R14, R6, 0x8, R15 ;  /* 0x00000008060e7824 */ /* 0x000fc800078e020f */
[----:B------:R-:W0:Y:S02]  /*6450*/  SYNCS.PHASECHK.TRANS64.TRYWAIT P1, [R14+URZ+0x40], R7 ;  /* 0x000040070e0075a7 */ /* 0x000e24000802017f */
[----:B01----:R-:W-:Y:S05]  /*6460*/  @!P1 BRA `(.L_x_119) ;  /* 0x0000001000089947 */ /* 0x003fea0003800000 */
.L_x_143:
[----:B0-----:R-:W-:Y:S01]  /*6470*/  PRMT R7, R19, 0x9910, RZ ;  /* 0x0000991013077816 */ /* 0x001fe200000000ff */
[----:B------:R0:W-:Y:S03]  /*6480*/  @!P2 SYNCS.ARRIVE.TRANS64 RZ, [R14+URZ], R9 ;  /* 0x000000090effa9a7 */ /* 0x0001e6000800003f */
[----:B------:R-:W-:-:S13]  /*6490*/  ISETP.NE.AND P1, PT, R7, 0x2, PT ;  /* 0x000000020700780c */ /* 0x000fda0003f25270 */
[----:B0-----:R-:W-:Y:S05]  /*64a0*/  @P1 BRA `(.L_x_120) ;  /* 0x0000000000041947 */ /* 0x001fea0003800000 */
[----:B------:R-:W-:Y:S01]  /*64b0*/  BPT.TRAP 0x1 ;  /* 0x000000040000795c */ /* 0x000fe20000300000 */
.L_x_120:
[----:B------:R-:W-:Y:S05]  /*64c0*/  @P0 BRA `(.L_x_121) ;  /* 0x0000000000040947 */ /* 0x000fea0003800000 */
[----:B------:R-:W-:Y:S01]  /*64d0*/  BPT.TRAP 0x1 ;  /* 0x000000040000795c */ /* 0x000fe20000300000 */
.L_x_121:
[--C-:B------:R-:W-:Y:S01]  /*64e0*/  IMAD R7, R6, 0x4000, R15.reuse ;  /* 0x0000400006077824 */ /* 0x100fe200078e020f */
[----:B------:R-:W-:Y:S01]  /*64f0*/  R2UR UR9, R14 ;  /* 0x000000000e0972ca */ /* 0x000fe200000e0000 */
[----:B------:R-:W-:Y:S01]  /*6500*/  IMAD R15, R6, 0x2800, R15 ;  /* 0x00002800060f7824 */ /* 0x000fe200078e020f */
[----:B------:R-:W-:Y:S01]  /*6510*/  UIADD3 UR4, UP0, UR20, 0xf0, URZ ;  /* 0x000000f014047890 */ /* 0x000fe2000ff1e03f */
[----:B------:R-:W-:Y:S01]  /*6520*/  VIADD R4, R4, 0xffffffff ;  /* 0xffffffff04047836 */ /* 0x000fe20000000000 */
[----:B------:R-:W-:Y:S01]  /*6530*/  R2UR UR5, R7 ;  /* 0x00000000070572ca */ /* 0x000fe200000e0000 */
[----:B------:R-:W-:Y:S01]  /*6540*/  UIADD3 UR22, UP1, UR20, 0x1f0, URZ ;  /* 0x000001f014167890 */ /* 0x000fe2000ff3e03f */
[----:B------:R-:W-:Y:S01]  /*6550*/  R2UR UR8, R15 ;  /* 0x000000000f0872ca */ /* 0x000fe200000e0000 */
[----:B------:R-:W-:Y:S01]  /*6560*/  VIADD R6, R6, 0x1 ;  /* 0x0000000106067836 */ /* 0x000fe20000000000 */
[----:B------:R-:W-:Y:S01]  /*6570*/  R2UR UR11, R13 ;  /* 0x000000000d0b72ca */ /* 0x000fe200000e0000 */
[----:B------:R-:W-:Y:S01]  /*6580*/  UIADD3.X UR23, URZ, UR21, URZ, UP1, !UPT ;  /* 0x000000153f177290 */ /* 0x000fe20008ffe43f */
[C---:B------:R-:W-:Y:S01]  /*6590*/  R2UR UR10, R21.reuse ;  /* 0x00000000150a72ca */ /* 0x040fe200000e0000 */
[----:B------:R-:W-:Y:S01]  /*65a0*/  UMOV UR6, 0x0 ;  /* 0x0000000000067882 */ /* 0x000fe20000000000 */
[----:B------:R-:W-:Y:S01]  /*65b0*/  R2UR UR12, R8 ;  /* 0x00000000080c72ca */ /* 0x000fe200000e0000 */
[----:B------:R-:W-:Y:S01]  /*65c0*/  UMOV UR7, 0x10000000 ;  /* 0x1000000000077882 */ /* 0x000fe20000000000 */
[----:B------:R-:W-:Y:S01]  /*65d0*/  R2UR UR18, R20 ;  /* 0x00000000141272ca */ /* 0x000fe200000e0000 */
[----:B------:R-:W-:Y:S01]  /*65e0*/  VIADD R21, R21, 0x40 ;  /* 0x0000004015157836 */ /* 0x000fe20000000000 */
[----:B------:R-:W-:Y:S01]  /*65f0*/  ISETP.GT.AND P3, PT, R4, 0x1, PT ;  /* 0x000000010400780c */ /* 0x000fe20003f64270 */
[----:B------:R-:W-:Y:S01]  /*6600*/  UIADD3 UR13, UR5, 0x180, URZ ;  /* 0x00000180050d7890 */ /* 0x000fe2000fffe03f */
[----:B------:R-:W-:Y:S01]  /*6610*/  ISETP.NE.AND P1, PT, R6, 0x8, PT ;  /* 0x000000080600780c */ /* 0x000fe20003f25270 */
[----:B------:R-:W-:-:S02]  /*6620*/  UIADD3.X UR5, URZ, UR21, URZ, UP0, !UPT ;  /* 0x000000153f057290 */ /* 0x000fc400087fe43f */
[----:B------:R-:W-:Y:S01]  /*6630*/  UIADD3 UR14, UR8, 0x20180, URZ ;  /* 0x00020180080e7890 */ /* 0x000fe2000fffe03f */
[----:B------:R-:W-:Y:S02]  /*6640*/  SEL R14, RZ, 0x1, P1 ;  /* 0x00000001ff0e7807 */ /* 0x000fe40000800000 */
[----:B------:R-:W-:Y:S01]  /*6650*/  UMOV UR8, UR13 ;  /* 0x0000000d00087c82 */ /* 0x000fe20008000000 */
[----:B------:R-:W-:Y:S02]  /*6660*/  SEL R6, R6, RZ, P1 ;  /* 0x000000ff06067207 */ /* 0x000fe40000800000 */
[----:B------:R-:W-:Y:S01]  /*6670*/  LOP3.LUT R5, R5, R14, RZ, 0x3c, !PT ;  /* 0x0000000e05057212 */ /* 0x000fe200078e3cff */
[----:B------:R0:W-:Y:S02]  /*6680*/  UTMALDG.3D [UR8], [UR4], desc[UR6] ;  /* 0x00000608040075b4 */ /* 0x0001e40008011000 */
[----:B0-----:R-:W-:Y:S01]  /*6690*/  UMOV UR8, UR14 ;  /* 0x0000000e00087c82 */ /* 0x001fe20008000000 */
[----:B------:R-:W-:-:S02]  /*66a0*/  UMOV UR11, UR18 ;  /* 0x00000012000b7c82 */ /* 0x000fc40008000000 */
[----:B------:R0:W-:Y:S02]  /*66b0*/  UTMALDG.3D [UR8], [UR22], desc[UR6] ;  /* 0x00000608160075b4 */ /* 0x0001e40008011000 */
[----:B0-----:R-:W-:Y:S05]  /*66c0*/  @P3 BRA `(.L_x_122) ;  /* 0xfffffffc00483947 */ /* 0x001fea000383ffff */
.L_x_118:
[----:B------:R-:W-:Y:S05]  /*66d0*/  BSYNC B1 ;  /* 0x0000000000017941 */ /* 0x000fea0003800000 */
.L_x_117:
[----:B------:R-:W-:Y:S01]  /*66e0*/  LOP3.LUT P3, RZ, R11, 0xff, RZ, 0xc0, !PT ;  /* 0x000000ff0bff7812 */ /* 0x000fe2000786c0ff */
[----:B------:R-:W-:Y:S01]  /*66f0*/  IMAD.IADD R3, R12, 0x1, R3 ;  /* 0x000000010c037824 */ /* 0x000fe200078e0203 */
[----:B------:R-:W-:Y:S01]  /*6700*/  IADD3 R16, P4, R16, UR36, RZ ;  /* 0x0000002410107c10 */ /* 0x000fe2000ff9e0ff */
[----:B------:R-:W-:Y:S01]  /*6710*/  ULDC.64 UR4, c[0x0][0x650] ;  /* 0x0001940000047ab9 */ /* 0x000fe20000000a00 */
[----:B------:R-:W-:Y:S01]  /*6720*/  BSSY B1, `(.L_x_123) ;  /* 0x000006c000017945 */ /* 0x000fe20003800000 */
[----:B------:R-:W-:Y:S01]  /*6730*/  IMAD.MOV.U32 R13, RZ, RZ, -0x1 ;  /* 0xffffffffff0d7424 */ /* 0x000fe200078e00ff */
[----:B------:R-:W-:Y:S01]  /*6740*/  ISETP.GT.U32.AND P1, PT, R3, 0x7, PT ;  /* 0x000000070300780c */ /* 0x000fe20003f24070 */
[----:B------:R-:W-:Y:S01]  /*6750*/  IMAD.MOV.U32 R20, RZ, RZ, -0x1 ;  /* 0xffffffffff147424 */ /* 0x000fe200078e00ff */
[----:B------:R-:W-:Y:S01]  /*6760*/  SHF.R.U32.HI R4, RZ, 0x3, R3 ;  /* 0x00000003ff047819 */ /* 0x000fe20000011603 */
[----:B------:R-:W-:Y:S01]  /*6770*/  IMAD.MOV.U32 R8, RZ, RZ, -0x1 ;  /* 0xffffffffff087424 */ /* 0x000fe200078e00ff */
[----:B------:R-:W-:-:S02]  /*6780*/  ISETP.LT.U32.AND P1, PT, R12, 0x8, P1 ;  /* 0x000000080c00780c */ /* 0x000fc40000f21070 */
[----:B------:R-:W-:Y:S01]  /*6790*/  IADD3.X R17, R17, UR42, RZ, P4, !PT ;  /* 0x0000002a11117c10 */ /* 0x000fe2000a7fe4ff */
[----:B------:R-:W0:Y:S01]  /*67a0*/  @P3 S2R R6, SR_CgaCtaId ;  /* 0x0000000000063919 */ /* 0x000e220000008800 */
[----:B------:R-:W-:Y:S02]  /*67b0*/  @P3 MOV R5, 0x400 ;  /* 0x0000040000053802 */ /* 0x000fe40000000f00 */
[----:B------:R-:W-:Y:S02]  /*67c0*/  ISETP.GE.U32.AND P4, PT, R16, UR4, PT ;  /* 0x0000000410007c0c */ /* 0x000fe4000bf86070 */
[----:B------:R-:W-:Y:S02]  /*67d0*/  LOP3.LUT R4, R4, 0x1, RZ, 0xc0, !PT ;  /* 0x0000000104047812 */ /* 0x000fe400078ec0ff */
[----:B------:R-:W-:Y:S02]  /*67e0*/  LOP3.LUT R3, R3, 0x7, RZ, 0xc0, !PT ;  /* 0x0000000703037812 */ /* 0x000fe400078ec0ff */
[----:B------:R-:W-:-:S02]  /*67f0*/  PRMT R11, RZ, 0x7610, R11 ;  /* 0x00007610ff0b7816 */ /* 0x000fc4000000000b */
[----:B0-----:R-:W-:-:S04]  /*6800*/  @P3 LEA R5, R6, R5, 0x18 ;  /* 0x0000000506053211 */ /* 0x001fc800078ec0ff */
[----:B------:R0:W-:Y:S01]  /*6810*/  @P3 SYNCS.ARRIVE.TRANS64.A1T0 RZ, [R5+URZ+0x98], RZ ;  /* 0x000098ff05ff39a7 */ /* 0x0001e2000810003f */
[----:B------:R-:W-:-:S04]  /*6820*/  ISETP.NE.U32.AND P3, PT, R4, 0x1, PT ;  /* 0x000000010400780c */ /* 0x000fc80003f65070 */
[----:B------:R-:W-:Y:S02]  /*6830*/  ISETP.GT.U32.AND P3, PT, R12, 0x7, !P3 ;  /* 0x000000070c00780c */ /* 0x000fe40005f64070 */
[----:B0-----:R-:W-:Y:S02]  /*6840*/  SEL R5, RZ, 0x1, !P1 ;  /* 0x00000001ff057807 */ /* 0x001fe40004800000 */
[----:B------:R-:W-:Y:S02]  /*6850*/  ISETP.GE.U32.AND.EX P1, PT, R17, UR5, PT, P4 ;  /* 0x0000000511007c0c */ /* 0x000fe4000bf26140 */
[----:B------:R-:W-:-:S04]  /*6860*/  SEL R4, RZ, 0x1, !P3 ;  /* 0x00000001ff047807 */ /* 0x000fc80005800000 */
[----:B------:R-:W-:Y:S02]  /*6870*/  LOP3.LUT R0, R4, R0, R5, 0x96, !PT ;  /* 0x0000000004007212 */ /* 0x000fe400078e9605 */
[----:B------:R-:W-:-:S05]  /*6880*/  PRMT R4, RZ, 0x7610, R4 ;  /* 0x00007610ff047816 */ /* 0x000fca0000000004 */
[----:B------:R-:W-:Y:S05]  /*6890*/  @P1 BRA `(.L_x_124) ;  /* 0x0000000400501947 */ /* 0x000fea0003800000 */
[----:B------:R-:W-:Y:S01]  /*68a0*/  ULDC.64 UR4, c[0x0][0x628] ;  /* 0x00018a0000047ab9 */ /* 0x000fe20000000a00 */
[----:B------:R-:W0:Y:S01]  /*68b0*/  S2R R14, SR_CTAID.X ;  /* 0x00000000000e7919 */ /* 0x000e220000002500 */
[----:B------:R-:W-:Y:S01]  /*68c0*/  ISETP.NE.U32.AND P1, PT, RZ, UR4, PT ;  /* 0x00000004ff007c0c */ /* 0x000fe2000bf25070 */
[----:B------:R-:W-:Y:S01]  /*68d0*/  ULDC UR7, c[0x0][0x630] ;  /* 0x00018c0000077ab9 */ /* 0x000fe20000000800 */
[----:B------:R-:W-:Y:S01]  /*68e0*/  IMAD.MOV.U32 R4, RZ, RZ, R16 ;  /* 0x000000ffff047224 */ /* 0x000fe200078e0010 */
[----:B------:R-:W1:Y:S01]  /*68f0*/  S2R R13, SR_CTAID.Y ;  /* 0x00000000000d7919 */ /* 0x000e620000002600 */
[----:B------:R-:W-:Y:S01]  /*6900*/  ISETP.NE.AND.EX P1, PT, RZ, UR5, PT, P1 ;  /* 0x00000005ff007c0c */ /* 0x000fe2000bf25310 */
[----:B------:R-:W-:-:S12]  /*6910*/  IMAD.MOV.U32 R5, RZ, RZ, R17 ;  /* 0x000000ffff057224 */ /* 0x000fd800078e0011 */
[----:B------:R-:W-:Y:S05]  /*6920*/  @!P1 BRA `(.L_x_125) ;  /* 0x0000000000289947 */ /* 0x000fea0003800000 */
[----:B------:R-:W-:Y:S02]  /*6930*/  ULDC UR6, c[0x0][0x634] ;  /* 0x00018d0000067ab9 */ /* 0x000fe40000000800 */
[----:B------:R-:W-:-:S05]  /*6940*/  IADD3 R9, P1, R16, UR6, RZ ;  /* 0x0000000610097c10 */ /* 0x000fca000ff3e0ff */
[----:B------:R-:W-:-:S04]  /*6950*/  IMAD.X R15, RZ, RZ, R17, P1 ;  /* 0x000000ffff0f7224 */ /* 0x000fc800008e0611 */
[----:B------:R-:W-:-:S04]  /*6960*/  IMAD.WIDE.U32 R6, R15, UR4, RZ ;  /* 0x000000040f067c25 */ /* 0x000fc8000f8e00ff */
[----:B------:R-:W-:-:S04]  /*6970*/  IMAD.WIDE.U32 R6, P1, R9, UR5, R6 ;  /* 0x0000000509067c25 */ /* 0x000fc8000f820006 */
[----:B------:R-:W-:-:S04]  /*6980*/  IMAD.WIDE.U32 R8, R9, UR4, RZ ;  /* 0x0000000409087c25 */ /* 0x000fc8000f8e00ff */
[----:B------:R-:W-:Y:S01]  /*6990*/  IMAD.X R5, RZ, RZ, RZ, P1 ;  /* 0x000000ffff057224 */ /* 0x000fe200008e06ff */
[----:B------:R-:W-:Y:S01]  /*69a0*/  IADD3 RZ, P1, R9, R6, RZ ;  /* 0x0000000609ff7210 */ /* 0x000fe20007f3e0ff */
[----:B------:R-:W-:-:S04]  /*69b0*/  IMAD.MOV.U32 R4, RZ, RZ, R7 ;  /* 0x000000ffff047224 */ /* 0x000fc800078e0007 */
[----:B------:R-:W-:-:S08]  /*69c0*/  IMAD.WIDE.U32.X R4, R15, UR5, R4, P1 ;  /* 0x000000050f047c25 */ /* 0x000fd000088e0404 */
.L_x_125:
[--C-:B------:R-:W-:Y:S01]  /*69d0*/  SHF.R.U64 R8, R4, UR7, R5.reuse ;  /* 0x0000000704087c19 */ /* 0x100fe20008001205 */
[----:B------:R-:W-:Y:S01]  /*69e0*/  ULDC.64 UR4, c[0x0][0x620] ;  /* 0x0001880000047ab9 */ /* 0x000fe20000000a00 */
[----:B------:R-:W-:Y:S01]  /*69f0*/  SHF.R.U32.HI R4, RZ, UR7, R5 ;  /* 0x00000007ff047c19 */ /* 0x000fe20008011605 */
[----:B------:R-:W2:Y:S01]  /*6a00*/  LDC R25, c[0x0][0x144] ;  /* 0x00005100ff197b82 */ /* 0x000ea20000000800 */
[----:B------:R-:W-:Y:S01]  /*6a10*/  IADD3 R7, P1, RZ, -R8, RZ ;  /* 0x80000008ff077210 */ /* 0x000fe20007f3e0ff */
[----:B------:R-:W-:Y:S01]  /*6a20*/  ULDC.64 UR8, c[0x0][0x640] ;  /* 0x0001900000087ab9 */ /* 0x000fe20000000a00 */
[----:B0-----:R-:W-:Y:S01]  /*6a30*/  I2FP.F32.U32 R9, R14 ;  /* 0x0000000e00097245 */ /* 0x001fe20000201000 */
[----:B------:R-:W-:Y:S02]  /*6a40*/  ULDC UR6, c[0x0][0x608] ;  /* 0x0001820000067ab9 */ /* 0x000fe40000000800 */
[----:B------:R-:W-:Y:S01]  /*6a50*/  IMAD.X R4, RZ, RZ, ~R4, P1 ;  /* 0x000000ffff047224 */ /* 0x000fe200008e0e04 */
[----:B------:R-:W-:Y:S01]  /*6a60*/  ISETP.NE.U32.AND P1, PT, RZ, UR8, PT ;  /* 0x00000008ff007c0c */ /* 0x000fe2000bf25070 */
[----:B------:R-:W0:Y:S02]  /*6a70*/  LDC R20, c[0x0][0x148] ;  /* 0x00005200ff147b82 */ /* 0x000e240000000800 */
[----:B------:R-:W-:Y:S01]  /*6a80*/  IMAD R6, R4, UR4, RZ ;  /* 0x0000000404067c24 */ /* 0x000fe2000f8e02ff */
[----:B------:R-:W-:Y:S01]  /*6a90*/  ISETP.NE.AND.EX P1, PT, RZ, UR9, PT, P1 ;  /* 0x00000009ff007c0c */ /* 0x000fe2000bf25310 */
[----:B------:R-:W-:Y:S01]  /*6aa0*/  IMAD.WIDE.U32 R4, R7, UR4, R16 ;  /* 0x0000000407047c25 */ /* 0x000fe2000f8e0010 */
[----:B------:R-:W-:-:S03]  /*6ab0*/  ULDC UR4, c[0x0][0x150] ;  /* 0x0000540000047ab9 */ /* 0x000fc60000000800 */
[----:B------:R-:W-:Y:S02]  /*6ac0*/  IMAD R7, R7, UR5, R6 ;  /* 0x0000000507077c24 */ /* 0x000fe4000f8e0206 */
[----:B------:R-:W-:Y:S01]  /*6ad0*/  FMUL R6, R9, UR4 ;  /* 0x0000000409067c20 */ /* 0x000fe20008400000 */
[----:B------:R-:W-:Y:S01]  /*6ae0*/  ULDC UR4, c[0x0][0x618] ;  /* 0x0001860000047ab9 */ /* 0x000fe20000000800 */
[----:B------:R-:W-:Y:S01]  /*6af0*/  ULDC UR5, c[0x0][0x154] ;  /* 0x0000550000057ab9 */ /* 0x000fe20000000800 */
[----:B------:R-:W-:-:S03]  /*6b00*/  IMAD.IADD R5, R5, 0x1, R7 ;  /* 0x0000000105057824 */ /* 0x000fc600078e0207 */
[----:B------:R-:W3:Y:S02]  /*6b10*/  F2I.U32.TRUNC.NTZ R6, R6 ;  /* 0x0000000600067305 */ /* 0x000ee4000020f000 */
[----:B------:R-:W-:Y:S02]  /*6b20*/  SHF.R.U64 R9, R4, UR4, R5 ;  /* 0x0000000404097c19 */ /* 0x000fe40008001205 */
[----:B-1----:R-:W-:-:S05]  /*6b30*/  I2FP.F32.U32 R4, R13 ;  /* 0x0000000d00047245 */ /* 0x002fca0000201000 */
[----:B------:R-:W-:Y:S01]  /*6b40*/  FMUL R22, R4, UR5 ;  /* 0x0000000504167c20 */ /* 0x000fe20008400000 */
[----:B------:R-:W-:Y:S01]  /*6b50*/  SHF.R.U32.HI R4, RZ, UR4, R5 ;  /* 0x00000004ff047c19 */ /* 0x000fe20008011605 */
[----:B------:R-:W-:-:S03]  /*6b60*/  ULDC UR4, c[0x0][0x658] ;  /* 0x0001960000047ab9 */ /* 0x000fc60000000800 */
[--C-:B------:R-:W-:Y:S01]  /*6b70*/  SHF.R.U64 R21, R9, UR6, R4.reuse ;  /* 0x0000000609157c19 */ /* 0x100fe20008001204 */
[----:B------:R-:W1:Y:S01]  /*6b80*/  F2I.U32.TRUNC.NTZ R22, R22 ;  /* 0x0000001600167305 */ /* 0x000e62000020f000 */
[----:B------:R-:W-:Y:S01]  /*6b90*/  SHF.R.U32.HI R4, RZ, UR6, R4 ;  /* 0x00000006ff047c19 */ /* 0x000fe20008011604 */
[----:B---3--:R-:W-:-:S03]  /*6ba0*/  IMAD.MOV R6, RZ, RZ, -R6 ;  /* 0x000000ffff067224 */ /* 0x008fc600078e0a06 */
[----:B------:R-:W-:Y:S01]  /*6bb0*/  SHF.R.U64 R15, R21, UR4, R4 ;  /* 0x00000004150f7c19 */ /* 0x000fe20008001204 */
[----:B--2---:R-:W-:Y:S01]  /*6bc0*/  IMAD R14, R25, R6, R14 ;  /* 0x00000006190e7224 */ /* 0x004fe200078e020e */
[----:B------:R-:W-:-:S03]  /*6bd0*/  SHF.R.U32.HI R23, RZ, UR4, R4 ;  /* 0x00000004ff177c19 */ /* 0x000fc60008011604 */
[----:B------:R-:W-:Y:S02]  /*6be0*/  IMAD.MOV.U32 R4, RZ, RZ, R15 ;  /* 0x000000ffff047224 */ /* 0x000fe400078e000f */
[----:B------:R-:W-:Y:S01]  /*6bf0*/  IMAD.MOV.U32 R5, RZ, RZ, R23 ;  /* 0x000000ffff057224 */ /* 0x000fe200078e0017 */
[----:B-1----:R-:W-:Y:S06]  /*6c00*/  @!P1 BRA `(.L_x_126) ;  /* 0x0000000000289947 */ /* 0x002fec0003800000 */
[----:B------:R-:W-:Y:S02]  /*6c10*/  ULDC UR4, c[0x0][0x64c] ;  /* 0x0001930000047ab9 */ /* 0x000fe40000000800 */
[----:B------:R-:W-:-:S05]  /*6c20*/  IADD3 R5, P1, R15, UR4, RZ ;  /* 0x000000040f057c10 */ /* 0x000fca000ff3e0ff */
[----:B------:R-:W-:-:S04]  /*6c30*/  IMAD.X R23, RZ, RZ, R23, P1 ;  /* 0x000000ffff177224 */ /* 0x000fc800008e0617 */
[----:B------:R-:W-:-:S04]  /*6c40*/  IMAD.WIDE.U32 R6, R23, UR8, RZ ;  /* 0x0000000817067c25 */ /* 0x000fc8000f8e00ff */
[----:B------:R-:W-:-:S04]  /*6c50*/  IMAD.WIDE.U32 R6, P1, R5, UR9, R6 ;  /* 0x0000000905067c25 */ /* 0x000fc8000f820006 */
[----:B------:R-:W-:-:S04]  /*6c60*/  IMAD.WIDE.U32 R4, R5, UR8, RZ ;  /* 0x0000000805047c25 */ /* 0x000fc8000f8e00ff */
[----:B------:R-:W-:Y:S01]  /*6c70*/  IMAD.MOV.U32 R4, RZ, RZ, R7 ;  /* 0x000000ffff047224 */ /* 0x000fe200078e0007 */
[----:B------:R-:W-:Y:S01]  /*6c80*/  IADD3 RZ, P3, R5, R6, RZ ;  /* 0x0000000605ff7210 */ /* 0x000fe20007f7e0ff */
[----:B------:R-:W-:-:S04]  /*6c90*/  IMAD.X R5, RZ, RZ, RZ, P1 ;  /* 0x000000ffff057224 */ /* 0x000fc800008e06ff */
[----:B------:R-:W-:-:S08]  /*6ca0*/  IMAD.WIDE.U32.X R4, R23, UR9, R4, P3 ;  /* 0x0000000917047c25 */ /* 0x000fd000098e0404 */
.L_x_126:
[----:B------:R-:W-:Y:S01]  /*6cb0*/  ISETP.NE.AND P1, PT, R2, 0x1, PT ;  /* 0x000000010200780c */ /* 0x000fe20003f25270 */
[----:B------:R-:W-:Y:S01]  /*6cc0*/  ULDC UR4, c[0x0][0x648] ;  /* 0x0001920000047ab9 */ /* 0x000fe20000000800 */
[----:B------:R-:W-:Y:S01]  /*6cd0*/  LOP3.LUT R21, R21, UR16, RZ, 0xc0, !PT ;  /* 0x0000001015157c12 */ /* 0x000fe2000f8ec0ff */
[----:B------:R-:W-:Y:S01]  /*6ce0*/  IMAD.MOV R22, RZ, RZ, -R22 ;  /* 0x000000ffff167224 */ /* 0x000fe200078e0a16 */
[----:B------:R-:W-:Y:S01]  /*6cf0*/  SHF.R.U64 R4, R4, UR4, R5 ;  /* 0x0000000404047c19 */ /* 0x000fe20008001205 */
[----:B------:R-:W-:Y:S01]  /*6d00*/  ULDC UR4, c[0x0][0x638] ;  /* 0x00018e0000047ab9 */ /* 0x000fe20000000800 */
[----:B------:R-:W-:Y:S01]  /*6d10*/  ULDC UR5, c[0x0][0x610] ;  /* 0x0001840000057ab9 */ /* 0x000fe20000000800 */
[----:B------:R-:W-:Y:S02]  /*6d20*/  IMAD.MOV.U32 R5, RZ, RZ, 0x1 ;  /* 0x00000001ff057424 */ /* 0x000fe400078e00ff */
[----:B------:R-:W-:Y:S02]  /*6d30*/  IMAD.MOV R6, RZ, RZ, -R4 ;  /* 0x000000ffff067224 */ /* 0x000fe400078e0a04 */
[----:B------:R-:W-:Y:S01]  /*6d40*/  IMAD R21, R4, UR17, R21 ;  /* 0x0000001104157c24 */ /* 0x000fe2000f8e0215 */
[----:B------:R-:W-:Y:S01]  /*6d50*/  LOP3.LUT R4, R9, UR15, RZ, 0xc0, !PT ;  /* 0x0000000f09047c12 */ /* 0x000fe2000f8ec0ff */
[----:B0-----:R-:W-:-:S02]  /*6d60*/  @P1 IMAD R14, R20, R22, R13 ;  /* 0x00000016140e1224 */ /* 0x001fc400078e020d */
[----:B------:R-:W-:Y:S01]  /*6d70*/  IMAD R15, R6, UR4, R15 ;  /* 0x00000004060f7c24 */ /* 0x000fe2000f8e020f */
[----:B------:R-:W-:Y:S01]  /*6d80*/  ULDC UR4, c[0x0][0x600] ;  /* 0x0001800000047ab9 */ /* 0x000fe20000000800 */
[----:B------:R-:W-:Y:S02]  /*6d90*/  IMAD R14, R21, UR5, R14 ;  /* 0x00000005150e7c24 */ /* 0x000fe4000f8e020e */
[--C-:B------:R-:W-:Y:S01]  /*6da0*/  IMAD R15, R15, UR4, R4.reuse ;  /* 0x000000040f0f7c24 */ /* 0x100fe2000f8e0204 */
[----:B------:R-:W-:-:S04]  /*6db0*/  PRMT R4, R5, 0x7610, R4 ;  /* 0x0000761005047816 */ /* 0x000fc80000000004 */
[----:B------:R-:W-:Y:S02]  /*6dc0*/  SEL R20, R15, R14, !P1 ;  /* 0x0000000e0f147207 */ /* 0x000fe40004800000 */
[----:B------:R-:W-:-:S07]  /*6dd0*/  SEL R13, R14, R15, !P1 ;  /* 0x0000000f0e0d7207 */ /* 0x000fce0004800000 */
.L_x_124:
[----:B------:R-:W-:Y:S05]  /*6de0*/  BSYNC B1 ;  /* 0x0000000000017941 */ /* 0x000fea0003800000 */
.L_x_123:
[----:B------:R-:W-:-:S13]  /*6df0*/  LOP3.LUT P1, RZ, R4, 0xff, RZ, 0xc0, !PT ;  /* 0x000000ff04ff7812 */ /* 0x000fda000782c0ff */
[----:B------:R-:W-:Y:S05]  /*6e00*/  @P1 BRA `(.L_x_127) ;  /* 0xfffffff400441947 */ /* 0x000fea000383ffff */
[----:B------:R-:W-:Y:S05]  /*6e10*/  BSYNC B0 ;  /* 0x0000000000007941 */ /* 0x000fea0003800000 */
.L_x_115:
[----:B------:R-:W-:-:S03]  /*6e20*/  UMOV UR4, 0xffffffff ;  /* 0xffffffff00047882 */ /* 0x000fc60000000000 */
[----:B------:R-:W-:Y:S05]  /*6e30*/  BRA.DIV UR4, `(.L_x_128) ;  /* 0x0000000604a87947 */ /* 0x000fea000b800000 */
[----:B------:R-:W-:-:S13]  /*6e40*/  ELECT P6, URZ, PT ;  /* 0x00000000003f782f */ /* 0x000fda00038c0000 */
.L_x_146:
[----:B------:R-:W-:Y:S04]  /*6e50*/  BSSY B0, `(.L_x_129) ;  /* 0x000004f000007945 */ /* 0x000fe80003800000 */
[----:B------:R-:W-:Y:S05]  /*6e60*/  @!P6 BRA `(.L_x_130) ;  /* 0x000000040034e947 */ /* 0x000fea0003800000 */
[----:B------:R-:W-:-:S04]  /*6e70*/  LOP3.LUT R18, R18, 0x2, RZ, 0xfc, !PT ;  /* 0x0000000212127812 */ /* 0x000fc800078efcff */
[----:B------:R-:W-:-:S13]  /*6e80*/  ISETP.NE.AND P0, PT, R18, 0x3, PT ;  /* 0x000000031200780c */ /* 0x000fda0003f05270 */
[----:B------:R-:W-:Y:S05]  /*6e90*/  @!P0 BRA `(.L_x_131) ;  /* 0x0000000000048947 */ /* 0x000fea0003800000 */
[----:B------:R-:W-:Y:S01]  /*6ea0*/  BPT.TRAP 0x1 ;  /* 0x000000040000795c */ /* 0x000fe20000300000 */
.L_x_131:
[----:B------:R-:W0:Y:S01]  /*6eb0*/  S2R R5, SR_CgaCtaId ;  /* 0x0000000000057919 */ /* 0x000e220000008800 */
[----:B------:R-:W-:Y:S02]  /*6ec0*/  MOV R2, 0x400 ;  /* 0x0000040000027802 */ /* 0x000fe40000000f00 */
[----:B------:R-:W-:Y:S02]  /*6ed0*/  SHF.L.U32 R4, R0, 0x1f, RZ ;  /* 0x0000001f00047819 */ /* 0x000fe400000006ff */
[----:B0-----:R-:W-:-:S05]  /*6ee0*/  LEA R2, R5, R2, 0x18 ;  /* 0x0000000205027211 */ /* 0x001fca00078ec0ff */
[----:B------:R-:W-:-:S04]  /*6ef0*/  VIADD R2, R2, 0x40 ;  /* 0x0000004002027836 */ /* 0x000fc80000000000 */
[C---:B------:R-:W-:Y:S02]  /*6f00*/  IMAD R7, R3.reuse, 0x8, R2 ;  /* 0x0000000803077824 */ /* 0x040fe400078e0202 */
[----:B------:R-:W-:Y:S02]  /*6f10*/  VIADD R3, R3, 0x1 ;  /* 0x0000000103037836 */ /* 0x000fe40000000000 */
[----:B------:R-:W0:Y:S03]  /*6f20*/  SYNCS.PHASECHK.TRANS64.TRYWAIT P0, [R7+URZ], R4 ;  /* 0x00000004070075a7 */ /* 0x000e26000800017f */
[----:B------:R-:W-:-:S04]  /*6f30*/  ISETP.NE.AND P1, PT, R3, 0x8, PT ;  /* 0x000000080300780c */ /* 0x000fc80003f25270 */
[----:B------:R-:W-:Y:S02]  /*6f40*/  SEL R5, RZ, 0x1, P1 ;  /* 0x00000001ff057807 */ /* 0x000fe40000800000 */
[----:B------:R-:W-:Y:S02]  /*6f50*/  SEL R3, R3, RZ, P1 ;  /* 0x000000ff03037207 */ /* 0x000fe40000800000 */
[----:B------:R-:W-:-:S03]  /*6f60*/  LOP3.LUT R6, R0, R5, RZ, 0x3c, !PT ;  /* 0x0000000500067212 */ /* 0x000fc600078e3cff */
[----:B------:R-:W-:Y:S01]  /*6f70*/  IMAD R8, R3, 0x8, R2 ;  /* 0x0000000803087824 */ /* 0x000fe200078e0202 */
[----:B------:R-:W-:Y:S01]  /*6f80*/  SHF.L.U32 R5, R6, 0x1f, RZ ;  /* 0x0000001f06057819 */ /* 0x000fe200000006ff */
[----:B0-----:R-:W-:Y:S06]  /*6f90*/  @!P0 BRA `(.L_x_132) ;  /* 0x0000000400708947 */ /* 0x001fec0003800000 */
.L_x_147:
[----:B------:R-:W1:Y:S01]  /*6fa0*/  SYNCS.PHASECHK.TRANS64.TRYWAIT P0, [R8+URZ], R5 ;  /* 0x00000005080075a7 */ /* 0x000e62000800017f */
[----:B------:R-:W-:-:S05]  /*6fb0*/  VIADD R0, R3, 0x1 ;  /* 0x0000000103007836 */ /* 0x000fca0000000000 */
[----:B------:R-:W-:-:S04]  /*6fc0*/  ISETP.NE.AND P1, PT, R0, 0x8, PT ;  /* 0x000000080000780c */ /* 0x000fc80003f25270 */
[----:B------:R-:W-:Y:S02]  /*6fd0*/  SEL R3, RZ, 0x1, P1 ;  /* 0x00000001ff037807 */ /* 0x000fe40000800000 */
[----:B0-----:R-:W-:Y:S02]  /*6fe0*/  SEL R7, R0, RZ, P1 ;  /* 0x000000ff00077207 */ /* 0x001fe40000800000 */
[----:B------:R-:W-:-:S03]  /*6ff0*/  LOP3.LUT R6, R6, R3, RZ, 0x3c, !PT ;  /* 0x0000000306067212 */ /* 0x000fc600078e3cff */
[----:B------:R-:W-:Y:S01]  /*7000*/  IMAD R9, R7, 0x8, R2 ;  /* 0x0000000807097824 */ /* 0x000fe200078e0202 */
[----:B------:R-:W-:Y:S01]  /*7010*/  SHF.L.U32 R4, R6, 0x1f, RZ ;  /* 0x0000001f06047819 */ /* 0x000fe200000006ff */
[----:B-1----:R-:W-:Y:S06]  /*7020*/  @!P0 BRA `(.L_x_133) ;  /* 0x0000000400608947 */ /* 0x002fec0003800000 */
.L_x_148:
[----:B------:R-:W1:Y:S01]  /*7030*/  SYNCS.PHASECHK.TRANS64.TRYWAIT P0, [R9+URZ], R4 ;  /* 0x00000004090075a7 */ /* 0x000e62000800017f */
[----:B------:R-:W-:-:S05]  /*7040*/  VIADD R0, R7, 0x1 ;  /* 0x0000000107007836 */ /* 0x000fca0000000000 */
[----:B------:R-:W-:-:S04]  /*7050*/  ISETP.NE.AND P1, PT, R0, 0x8, PT ;  /* 0x000000080000780c */ /* 0x000fc80003f25270 */
[----:B------:R-:W-:Y:S02]  /*7060*/  SEL R3, RZ, 0x1, P1 ;  /* 0x00000001ff037807 */ /* 0x000fe40000800000 */
[----:B------:R-:W-:Y:S02]  /*7070*/  SEL R7, R0, RZ, P1 ;  /* 0x000000ff00077207 */ /* 0x000fe40000800000 */
[----:B------:R-:W-:-:S03]  /*7080*/  LOP3.LUT R6, R6, R3, RZ, 0x3c, !PT ;  /* 0x0000000306067212 */ /* 0x000fc600078e3cff */
[----:B0-----:R-:W-:Y:S01]  /*7090*/  IMAD R8, R7, 0x8, R2 ;  /* 0x0000000807087824 */ /* 0x001fe200078e0202 */
[----:B------:R-:W-:Y:S01]  /*70a0*/  SHF.L.U32 R5, R6, 0x1f, RZ ;  /* 0x0000001f06057819 */ /* 0x000fe200000006ff */
[----:B-1----:R-:W-:Y:S06]  /*70b0*/  @!P0 BRA `(.L_x_134) ;  /* 0x0000000400508947 */ /* 0x002fec0003800000 */
.L_x_149:
        /* <DEDUP_REMOVED lines=9> */
.L_x_150:
        /* <DEDUP_REMOVED lines=9> */
.L_x_151:
[----:B------:R-:W1:Y:S01]  /*71e0*/  SYNCS.PHASECHK.TRANS64.TRYWAIT P0, [R8+URZ], R5 ;  /* 0x00000005080075a7 */ /* 0x000e62000800017f */
[----:B------:R-:W-:-:S05]  /*71f0*/  VIADD R0, R7, 0x1 ;  /* 0x0000000107007836 */ /* 0x000fca0000000000 */
[----:B------:R-:W-:-:S04]  /*7200*/  ISETP.NE.AND P1, PT, R0, 0x8, PT ;  /* 0x000000080000780c */ /* 0x000fc80003f25270 */
[----:B------:R-:W-:Y:S02]  /*7210*/  SEL R3, RZ, 0x1, P1 ;  /* 0x00000001ff037807 */ /* 0x000fe40000800000 */
[----:B------:R-:W-:Y:S02]  /*7220*/  SEL R7, R0, RZ, P1 ;  /* 0x000000ff00077207 */ /* 0x000fe40000800000 */
[----:B0-----:R-:W-:-:S03]  /*7230*/  LOP3.LUT R9, R6, R3, RZ, 0x3c, !PT ;  /* 0x0000000306097212 */ /* 0x001fc600078e3cff */
[----:B------:R-:W-:Y:S01]  /*7240*/  IMAD R11, R7, 0x8, R2 ;  /* 0x00000008070b7824 */ /* 0x000fe200078e0202 */
[----:B------:R-:W-:Y:S01]  /*7250*/  SHF.L.U32 R6, R9, 0x1f, RZ ;  /* 0x0000001f09067819 */ /* 0x000fe200000006ff */
[----:B-1----:R-:W-:Y:S06]  /*7260*/  @!P0 BRA `(.L_x_137) ;  /* 0x0000000400208947 */ /* 0x002fec0003800000 */
.L_x_152:
[----:B------:R-:W1:Y:S01]  /*7270*/  SYNCS.PHASECHK.TRANS64.TRYWAIT P0, [R11+URZ], R6 ;  /* 0x000000060b0075a7 */ /* 0x000e62000800017f */
[----:B------:R-:W-:-:S05]  /*7280*/  VIADD R0, R7, 0x1 ;  /* 0x0000000107007836 */ /* 0x000fca0000000000 */
[----:B------:R-:W-:-:S04]  /*7290*/  ISETP.NE.AND P1, PT, R0, 0x8, PT ;  /* 0x000000080000780c */ /* 0x000fc80003f25270 */
[----:B------:R-:W-:Y:S02]  /*72a0*/  SEL R4, RZ, 0x1, P1 ;  /* 0x00000001ff047807 */ /* 0x000fe40000800000 */
[----:B------:R-:W-:Y:S02]  /*72b0*/  SEL R3, R0, RZ, P1 ;  /* 0x000000ff00037207 */ /* 0x000fe40000800000 */
[----:B------:R-:W-:Y:S01]  /*72c0*/  LOP3.LUT R0, R9, R4, RZ, 0x3c, !PT ;  /* 0x0000000409007212 */ /* 0x000fe200078e3cff */
[----:B-1----:R-:W-:Y:S06]  /*72d0*/  @!P0 BRA `(.L_x_138) ;  /* 0x0000000400188947 */ /* 0x002fec0003800000 */
.L_x_153:
[----:B------:R-:W-:Y:S01]  /*72e0*/  IMAD R3, R3, 0x8, R2 ;  /* 0x0000000803037824 */ /* 0x000fe200078e0202 */
[----:B------:R-:W-:-:S07]  /*72f0*/  SHF.L.U32 R0, R0, 0x1f, RZ ;  /* 0x0000001f00007819 */ /* 0x000fce00000006ff */
.L_x_139:
[----:B--2---:R2:W3:Y:S02]  /*7300*/  SYNCS.PHASECHK.TRANS64.TRYWAIT P0, [R3+URZ], R0 ;  /* 0x00000000030075a7 */ /* 0x0044e4000800017f */
[----:B---3--:R-:W-:Y:S05]  /*7310*/  @!P0 NANOSLEEP.SYNCS 0x989680 ;  /* 0x009896800000895d */ /* 0x008fea0003900000 */
[----:B------:R-:W3:Y:S02]  /*7320*/  @!P0 SYNCS.PHASECHK.TRANS64 P0, [R3+URZ], R0 ;  /* 0x00000000030085a7 */ /* 0x000ee4000800007f */
[----:B---3--:R-:W-:Y:S05]  /*7330*/  @!P0 BRA `(.L_x_139) ;  /* 0xfffffffc00f08947 */ /* 0x008fea000383ffff */
.L_x_130:
[----:B------:R-:W-:Y:S05]  /*7340*/  BSYNC B0 ;  /* 0x0000000000007941 */ /* 0x000fea0003800000 */
.L_x_129:
[----:B------:R-:W-:Y:S05]  /*7350*/  EXIT ;  /* 0x000000000000794d */ /* 0x000fea0003800000 */
.L_x_18:
[----:B-1----:R1:W2:Y:S02]  /*7360*/  SYNCS.PHASECHK.TRANS64.TRYWAIT P1, [R3+URZ], R0 ;  /* 0x00000000030075a7 */ /* 0x0022a4000802017f */
[----:B--2---:R-:W-:Y:S05]  /*7370*/  @!P1 NANOSLEEP.SYNCS 0x989680 ;  /* 0x009896800000995d */ /* 0x004fea0003900000 */
[----:B------:R-:W2:Y:S02]  /*7380*/  @!P1 SYNCS.PHASECHK.TRANS64 P1, [R3+URZ], R0 ;  /* 0x00000000030095a7 */ /* 0x000ea4000802007f */
[----:B--2---:R-:W-:Y:S05]  /*7390*/  @!P1 BRA `(.L_x_18) ;  /* 0xfffffffc00f09947 */ /* 0x004fea000383ffff */
[----:B------:R-:W-:Y:S05]  /*73a0*/  BRA `(.L_x_17) ;  /* 0xffffffa000647947 */ /* 0x000fea000383ffff */
.L_x_23:
[----:B-1----:R-:W-:-:S04]  /*73b0*/  IMAD.U32 R4, RZ, RZ, UR4 ;  /* 0x00000004ff047e24 */ /* 0x002fc8000f8e00ff */
[----:B------:R1:W2:Y:S03]  /*73c0*/  SYNCS.PHASECHK.TRANS64.TRYWAIT P1, [R4+URZ], R3 ;  /* 0x00000003040075a7 */ /* 0x0002a6000802017f */
[----:B--2---:R-:W-:Y:S05]  /*73d0*/  @!P1 NANOSLEEP.SYNCS 0x989680 ;  /* 0x009896800000995d */ /* 0x004fea0003900000 */
[----:B------:R-:W2:Y:S02]  /*73e0*/  @!P1 SYNCS.PHASECHK.TRANS64 P1, [R4+URZ], R3 ;  /* 0x00000003040095a7 */ /* 0x000ea4000802007f */
[----:B--2---:R-:W-:Y:S05]  /*73f0*/  @!P1 BRA `(.L_x_23) ;  /* 0xfffffffc00ec9947 */ /* 0x004fea000383ffff */
[----:B------:R-:W-:Y:S05]  /*7400*/  BRA `(.L_x_22) ;  /* 0xffffffa800c07947 */ /* 0x000fea000383ffff */
.L_x_116:
[----:B------:R-:W-:Y:S01]  /*7410*/  BSSY B1, `(.L_x_140) ;  /* 0x0000006000017945 */ /* 0x000fe20003800000 */
[----:B------:R-:W-:-:S07]  /*7420*/  IMAD.MOV.U32 R15, RZ, RZ, -0x1 ;  /* 0xffffffffff0f7424 */ /* 0x000fce00078e00ff */
[----:B------:R-:W-:Y:S05]  /*7430*/  WARPSYNC.COLLECTIVE R15, `(.L_x_141) ;  /* 0x000000000f0c7348 */ /* 0x000fea0003c00000 */
[----:B------:R-:W-:Y:S02]  /*7440*/  ELECT P6, UR62, PT ;  /* 0x00000000003e782f */ /* 0x000fe400038c0000 */
[----:B------:R-:W-:Y:S01]  /*7450*/  MOV R14, UR62 ;  /* 0x0000003e000e7c02 */ /* 0x000fe20008000f00 */
[----:B------:R-:W-:Y:S10]  /*7460*/  ENDCOLLECTIVE ;  /* 0x000000000000791b */ /* 0x000ff40003800000 */
.L_x_141:
[----:B------:R-:W-:Y:S05]  /*7470*/  BSYNC B1 ;  /* 0x0000000000017941 */ /* 0x000fea0003800000 */
.L_x_140:
[----:B------:R-:W-:Y:S05]  /*7480*/  BRA `(.L_x_142) ;  /* 0xffffffec00b07947 */ /* 0x000fea000383ffff */
.L_x_119:
[----:B0-----:R0:W1:Y:S02]  /*7490*/  SYNCS.PHASECHK.TRANS64.TRYWAIT P1, [R14+URZ+0x40], R7 ;  /* 0x000040070e0075a7 */ /* 0x001064000802017f */
[----:B-1----:R-:W-:Y:S05]  /*74a0*/  @!P1 NANOSLEEP.SYNCS 0x989680 ;  /* 0x009896800000995d */ /* 0x002fea0003900000 */
[----:B------:R-:W1:Y:S02]  /*74b0*/  @!P1 SYNCS.PHASECHK.TRANS64 P1, [R14+URZ+0x40], R7 ;  /* 0x000040070e0095a7 */ /* 0x000e64000802007f */
[----:B-1----:R-:W-:Y:S05]  /*74c0*/  @!P1 BRA `(.L_x_119) ;  /* 0xfffffffc00f09947 */ /* 0x002fea000383ffff */
[----:B------:R-:W-:Y:S05]  /*74d0*/  BRA `(.L_x_143) ;  /* 0xffffffec00e47947 */ /* 0x000fea000383ffff */
.L_x_128:
[----:B------:R-:W-:Y:S01]  /*74e0*/  BSSY B0, `(.L_x_144) ;  /* 0x0000006000007945 */ /* 0x000fe20003800000 */
[----:B------:R-:W-:-:S07]  /*74f0*/  IMAD.MOV.U32 R15, RZ, RZ, -0x1 ;  /* 0xffffffffff0f7424 */ /* 0x000fce00078e00ff */
[----:B------:R-:W-:Y:S05]  /*7500*/  WARPSYNC.COLLECTIVE R15, `(.L_x_145) ;  /* 0x000000000f0c7348 */ /* 0x000fea0003c00000 */
[----:B------:R-:W-:Y:S02]  /*7510*/  ELECT P6, UR62, PT ;  /* 0x00000000003e782f */ /* 0x000fe400038c0000 */
[----:B------:R-:W-:Y:S01]  /*7520*/  MOV R14, UR62 ;  /* 0x0000003e000e7c02 */ /* 0x000fe20008000f00 */
[----:B------:R-:W-:Y:S10]  /*7530*/  ENDCOLLECTIVE ;  /* 0x000000000000791b */ /* 0x000ff40003800000 */
.L_x_145:
[----:B------:R-:W-:Y:S05]  /*7540*/  BSYNC B0 ;  /* 0x0000000000007941 */ /* 0x000fea0003800000 */
.L_x_144:
[----:B------:R-:W-:Y:S05]  /*7550*/  BRA `(.L_x_146) ;  /* 0xfffffff8003c7947 */ /* 0x000fea000383ffff */
.L_x_132:
[----:B0-----:R0:W1:Y:S02]  /*7560*/  SYNCS.PHASECHK.TRANS64.TRYWAIT P0, [R7+URZ], R4 ;  /* 0x00000004070075a7 */ /* 0x001064000800017f */
[----:B-1----:R-:W-:Y:S05]  /*7570*/  @!P0 NANOSLEEP.SYNCS 0x989680 ;  /* 0x009896800000895d */ /* 0x002fea0003900000 */
[----:B------:R-:W1:Y:S02]  /*7580*/  @!P0 SYNCS.PHASECHK.TRANS64 P0, [R7+URZ], R4 ;  /* 0x00000004070085a7 */ /* 0x000e64000800007f */
[----:B-1----:R-:W-:Y:S05]  /*7590*/  @!P0 BRA `(.L_x_132) ;  /* 0xfffffffc00f08947 */ /* 0x002fea000383ffff */
[----:B------:R-:W-:Y:S05]  /*75a0*/  BRA `(.L_x_147) ;  /* 0xfffffff8007c7947 */ /* 0x000fea000383ffff */
.L_x_133:
[----:B0-----:R0:W1:Y:S02]  /*75b0*/  SYNCS.PHASECHK.TRANS64.TRYWAIT P0, [R8+URZ], R5 ;  /* 0x00000005080075a7 */ /* 0x001064000800017f */
[----:B-1----:R-:W-:Y:S05]  /*75c0*/  @!P0 NANOSLEEP.SYNCS 0x989680 ;  /* 0x009896800000895d */ /* 0x002fea0003900000 */
[----:B------:R-:W1:Y:S02]  /*75d0*/  @!P0 SYNCS.PHASECHK.TRANS64 P0, [R8+URZ], R5 ;  /* 0x00000005080085a7 */ /* 0x000e64000800007f */
[----:B-1----:R-:W-:Y:S05]  /*75e0*/  @!P0 BRA `(.L_x_133) ;  /* 0xfffffffc00f08947 */ /* 0x002fea000383ffff */
[----:B------:R-:W-:Y:S05]  /*75f0*/  BRA `(.L_x_148) ;  /* 0xfffffff8008c7947 */ /* 0x000fea000383ffff */
.L_x_134:
[----:B0-----:R0:W1:Y:S02]  /*7600*/  SYNCS.PHASECHK.TRANS64.TRYWAIT P0, [R9+URZ], R4 ;  /* 0x00000004090075a7 */ /* 0x001064000800017f */
[----:B-1----:R-:W-:Y:S05]  /*7610*/  @!P0 NANOSLEEP.SYNCS 0x989680 ;  /* 0x009896800000895d */ /* 0x002fea0003900000 */
[----:B------:R-:W1:Y:S02]  /*7620*/  @!P0 SYNCS.PHASECHK.TRANS64 P0, [R9+URZ], R4 ;  /* 0x00000004090085a7 */ /* 0x000e64000800007f */
[----:B-1----:R-:W-:Y:S05]  /*7630*/  @!P0 BRA `(.L_x_134) ;  /* 0xfffffffc00f08947 */ /* 0x002fea000383ffff */
[----:B------:R-:W-:Y:S05]  /*7640*/  BRA `(.L_x_149) ;  /* 0xfffffff8009c7947 */ /* 0x000fea000383ffff */
.L_x_135:
[----:B0-----:R0:W1:Y:S02]  /*7650*/  SYNCS.PHASECHK.TRANS64.TRYWAIT P0, [R8+URZ], R5 ;  /* 0x00000005080075a7 */ /* 0x001064000800017f */
[----:B-1----:R-:W-:Y:S05]  /*7660*/  @!P0 NANOSLEEP.SYNCS 0x989680 ;  /* 0x009896800000895d */ /* 0x002fea0003900000 */
[----:B------:R-:W1:Y:S02]  /*7670*/  @!P0 SYNCS.PHASECHK.TRANS64 P0, [R8+URZ], R5 ;  /* 0x00000005080085a7 */ /* 0x000e64000800007f */
[----:B-1----:R-:W-:Y:S05]  /*7680*/  @!P0 BRA `(.L_x_135) ;  /* 0xfffffffc00f08947 */ /* 0x002fea000383ffff */
[----:B------:R-:W-:Y:S05]  /*7690*/  BRA `(.L_x_150) ;  /* 0xfffffff800ac7947 */ /* 0x000fea000383ffff */
.L_x_136:
[----:B0-----:R0:W1:Y:S02]  /*76a0*/  SYNCS.PHASECHK.TRANS64.TRYWAIT P0, [R9+URZ], R4 ;  /* 0x00000004090075a7 */ /* 0x001064000800017f */
[----:B-1----:R-:W-:Y:S05]  /*76b0*/  @!P0 NANOSLEEP.SYNCS 0x989680 ;  /* 0x009896800000895d */ /* 0x002fea0003900000 */
[----:B------:R-:W1:Y:S02]  /*76c0*/  @!P0 SYNCS.PHASECHK.TRANS64 P0, [R9+URZ], R4 ;  /* 0x00000004090085a7 */ /* 0x000e64000800007f */
[----:B-1----:R-:W-:Y:S05]  /*76d0*/  @!P0 BRA `(.L_x_136) ;  /* 0xfffffffc00f08947 */ /* 0x002fea000383ffff */
[----:B------:R-:W-:Y:S05]  /*76e0*/  BRA `(.L_x_151) ;  /* 0xfffffff800bc7947 */ /* 0x000fea000383ffff */
.L_x_137:
[----:B0-----:R0:W1:Y:S02]  /*76f0*/  SYNCS.PHASECHK.TRANS64.TRYWAIT P0, [R8+URZ], R5 ;  /* 0x00000005080075a7 */ /* 0x001064000800017f */
[----:B-1----:R-:W-:Y:S05]  /*7700*/  @!P0 NANOSLEEP.SYNCS 0x989680 ;  /* 0x009896800000895d */ /* 0x002fea0003900000 */
[----:B------:R-:W1:Y:S02]  /*7710*/  @!P0 SYNCS.PHASECHK.TRANS64 P0, [R8+URZ], R5 ;  /* 0x00000005080085a7 */ /* 0x000e64000800007f */
[----:B-1----:R-:W-:Y:S05]  /*7720*/  @!P0 BRA `(.L_x_137) ;  /* 0xfffffffc00f08947 */ /* 0x002fea000383ffff */
[----:B------:R-:W-:Y:S05]  /*7730*/  BRA `(.L_x_152) ;  /* 0xfffffff800cc7947 */ /* 0x000fea000383ffff */
.L_x_138:
[----:B-1----:R1:W2:Y:S02]  /*7740*/  SYNCS.PHASECHK.TRANS64.TRYWAIT P0, [R11+URZ], R6 ;  /* 0x000000060b0075a7 */ /* 0x0022a4000800017f */
[----:B--2---:R-:W-:Y:S05]  /*7750*/  @!P0 NANOSLEEP.SYNCS 0x989680 ;  /* 0x009896800000895d */ /* 0x004fea0003900000 */
[----:B------:R-:W2:Y:S02]  /*7760*/  @!P0 SYNCS.PHASECHK.TRANS64 P0, [R11+URZ], R6 ;  /* 0x000000060b0085a7 */ /* 0x000ea4000800007f */
[----:B--2---:R-:W-:Y:S05]  /*7770*/  @!P0 BRA `(.L_x_138) ;  /* 0xfffffffc00f08947 */ /* 0x004fea000383ffff */
[----:B------:R-:W-:Y:S05]  /*7780*/  BRA `(.L_x_153) ;  /* 0xfffffff800d47947 */ /* 0x000fea000383ffff */
.L_x_154:
[----:B------:R-:W-:-:S00]  /*7790*/  BRA `(.L_x_154) ;  /* 0xfffffffc00fc7947 */ /* 0x000fc0000383ffff */
[----:B------:R-:W-:-:S00]  /*77a0*/  NOP ;  /* 0x0000000000007918 */ /* 0x000fc00000000000 */
        /* <DEDUP_REMOVED lines=13> */
.L_x_155:


//--------------------- .nv.global.init           --------------------------
	.section	.nv.global.init,"aw",@progbits
.nv.global.init:
	.type		$str$22,@object
	.size		$str$22,($str$23 - $str$22)
$str$22:
        /*0000*/ 	.byte	0x6b, 0x5f, 0x74, 0x69, 0x6c, 0x65, 0x5f, 0x63, 0x6f, 0x75, 0x6e, 0x74, 0x20, 0x3e, 0x3d, 0x20
        /*0010*/ 	.byte	0x31, 0x00
	.type		$str$23,@object
	.size		$str$23,(__unnamed_1 - $str$23)
$str$23:
        /*0012*/ 	.byte	0x2f, 0x74, 0x6d, 0x70, 0x2f, 0x63, 0x75, 0x74, 0x6c, 0x61, 0x73, 0x73, 0x5f, 0x73, 0x77, 0x65
        /*0022*/ 	.byte	0x65, 0x70, 0x5f, 0x73, 0x72, 0x63, 0x2f, 0x69, 0x6e, 0x63, 0x6c, 0x75, 0x64, 0x65, 0x2f, 0x63
        /*0032*/ 	.byte	0x75, 0x74, 0x6c, 0x61, 0x73, 0x73, 0x2f, 0x67, 0x65, 0x6d, 0x6d, 0x2f, 0x63, 0x6f, 0x6c, 0x6c
        /*0042*/ 	.byte	0x65, 0x63, 0x74, 0x69, 0x76, 0x65, 0x2f, 0x73, 0x6d, 0x39, 0x30, 0x5f, 0x6d, 0x6d, 0x61, 0x5f
        /*0052*/ 	.byte	0x74, 0x6d, 0x61, 0x5f, 0x67, 0x6d, 0x6d, 0x61, 0x5f, 0x73, 0x73, 0x5f, 0x77, 0x61, 0x72, 0x70
        /*0062*/ 	.byte	0x73, 0x70, 0x65, 0x63, 0x69, 0x61, 0x6c, 0x69, 0x7a, 0x65, 0x64, 0x2e, 0x68, 0x70, 0x70, 0x00
	.type		__unnamed_1,@object
	.size		__unnamed_1,(.L_0 - __unnamed_1)
__unnamed_1:
        /*0072*/ 	.byte	0x76, 0x6f, 0x69, 0x64, 0x20, 0x63, 0x75, 0x74, 0x6c, 0x61, 0x73, 0x73, 0x3a, 0x3a, 0x67, 0x65
        /* <DEDUP_REMOVED lines=179> */
        /*0bb2*/ 	.byte	0x65, 0x6e, 0x74, 0x69, 0x74, 0x79, 0x5d, 0x00
.L_0:


//--------------------- .nv.shared._ZN7cutlass13device_kernelINS_4gemm6kernel13GemmUniversalIN4cute5tupleIJiiiiEEENS1_10collective13CollectiveMmaINS1_34MainloopSm90TmaGmmaWarpSpecializedILi8ENS5_IJNS4_1CILi1EEESB_SB_EEENS1_35KernelTmaWarpSpecializedCooperativeEEENS5_IJNSA_ILi128EEENSA_ILi80EEENSA_ILi64EEEEEENS_6half_tENS5_IJlSB_lEEESJ_SK_NS4_8TiledMMAINS4_8MMA_AtomIJNS4_4SM904GMMA25MMA_64x16x16_F32F16F16_SSILNSO_5MajorE0ELSQ_0ELNSO_7ScaleInE1ELSR_1EEEEEENS4_6LayoutINS5_IJNSA_ILi2EEESB_SB_EEENS5_IJSB_NSA_ILi0EEESX_EEEEENS5_IJNS4_10UnderscoreES10_S10_EEEEENS4_13SM90_TMA_LOADENS4_14ComposedLayoutINS4_7SwizzleILi3ELi4ELi3EEENS4_18smem_ptr_flag_bitsILi16EEENSU_INS5_IJNSA_ILi8EEESH_EEENS5_IJSH_SB_EEEEEEEvNS4_8identityES13_S1D_vS1E_EENS_8epilogue10collective6detail29Sm90TmaWarpSpecializedAdapterINS1H_15DefaultEpilogueISJ_SK_SK_NS1G_6thread17LinearCombinationISJ_Li1EffLNS1L_9ScaleType4KindE0ELNS_15FloatRoundStyleE2ESJ_EENS1_15EpilogueDefaultEEEEEvvEEEEvNT_6ParamsE --------------------------
	.section	.nv.shared._ZN7cutlass13device_kernelINS_4gemm6kernel13GemmUniversalIN4cute5tupleIJiiiiEEENS1_10collective13CollectiveMmaINS1_34MainloopSm90TmaGmmaWarpSpecializedILi8ENS5_IJNS4_1CILi1EEESB_SB_EEENS1_35KernelTmaWarpSpecializedCooperativeEEENS5_IJNSA_ILi128EEENSA_ILi80EEENSA_ILi64EEEEEENS_6half_tENS5_IJlSB_lEEESJ_SK_NS4_8TiledMMAINS4_8MMA_AtomIJNS4_4SM904GMMA25MMA_64x16x16_F32F16F16_SSILNSO_5MajorE0ELSQ_0ELNSO_7ScaleInE1ELSR_1EEEEEENS4_6LayoutINS5_IJNSA_ILi2EEESB_SB_EEENS5_IJSB_NSA_ILi0EEESX_EEEEENS5_IJNS4_10UnderscoreES10_S10_EEEEENS4_13SM90_TMA_LOADENS4_14ComposedLayoutINS4_7SwizzleILi3ELi4ELi3EEENS4_18smem_ptr_flag_bitsILi16EEENSU_INS5_IJNSA_ILi8EEESH_EEENS5_IJSH_SB_EEEEEEEvNS4_8identityES13_S1D_vS1E_EENS_8epilogue10collective6detail29Sm90TmaWarpSpecializedAdapterINS1H_15DefaultEpilogueISJ_SK_SK_NS1G_6thread17LinearCombinationISJ_Li1EffLNS1L_9ScaleType4KindE0ELNS_15FloatRoundStyleE2ESJ_EENS1_15EpilogueDefaultEEEEEvvEEEEvNT_6ParamsE,"aw",@nobits
	.sectionflags	@""
	.align	16
	.zero		1024


//--------------------- .nv.shared.reserved.0     --------------------------
	.section	.nv.shared.reserved.0,"aw",@nobits
	.weak		__nv_reservedSMEM_offset_0_alias
	.size		__nv_reservedSMEM_offset_0_alias, 0, 0
	.other		__nv_reservedSMEM_offset_0_alias,@"STO_CUDA_RESERVED_SHARED STV_DEFAULT"
__nv_reservedSMEM_offset_0_alias:
	.zero		0


//--------------------- .nv.global                --------------------------
	.section	.nv.global,"aw",@nobits
.nv.global:
	.type		_ZN39_INTERNAL_bd812703_4_k_cu_67508371_97774cute1_E,@object
	.size		_ZN39_INTERNAL_bd812703_4_k_cu_67508371_97774cute1_E,(_ZN39_INTERNAL_bd812703_4_k_cu_67508371_97774cuda3std3__45__cpo6cbeginE - _ZN39_INTERNAL_bd812703_4_k_cu_67508371_97774cute1_E)
_ZN39_INTERNAL_bd812703_4_k_cu_67508371_97774cute1_E:
	.zero		1
	.type		_ZN39_INTERNAL_bd812703_4_k_cu_67508371_97774cuda3std3__45__cpo6cbeginE,@object
	.size		_ZN39_INTERNAL_bd812703_4_k_cu_67508371_97774cuda3std3__45__cpo6cbeginE,(_ZN39_INTERNAL_bd812703_4_k_cu_67508371_97774cuda3std3__48in_placeE - _ZN39_INTERNAL_bd812703_4_k_cu_67508371_97774cuda3std3__45__cpo6cbeginE)
_ZN39_INTERNAL_bd812703_4_k_cu_67508371_97774cuda3std3__45__cpo6cbeginE:
	.zero		1
	.type		_ZN39_INTERNAL_bd812703_4_k_cu_67508371_97774cuda3std3__48in_placeE,@object
	.size		_ZN39_INTERNAL_bd812703_4_k_cu_67508371_97774cuda3std3__48in_placeE,(_ZN39_INTERNAL_bd812703_4_k_cu_67508371_97774cuda3std6ranges3__45__cpo9iter_moveE - _ZN39_INTERNAL_bd812703_4_k_cu_67508371_97774cuda3std3__48in_placeE)
_ZN39_INTERNAL_bd812703_4_k_cu_67508371_97774cuda3std3__48in_placeE:
	.zero		1
	.type		_ZN39_INTERNAL_bd812703_4_k_cu_67508371_97774cuda3std6ranges3__45__cpo9iter_moveE,@object
	.size		_ZN39_INTERNAL_bd812703_4_k_cu_67508371_97774cuda3std6ranges3__45__cpo9iter_moveE,(_ZN39_INTERNAL_bd812703_4_k_cu_67508371_97774cuda3std3__45__cpo5beginE - _ZN39_INTERNAL_bd812703_4_k_cu_67508371_97774cuda3std6ranges3__45__cpo9iter_moveE)
_ZN39_INTERNAL_bd812703_4_k_cu_67508371_97774cuda3std6ranges3__45__cpo9iter_moveE:
	.zero		1
	.type		_ZN39_INTERNAL_bd812703_4_k_cu_67508371_97774cuda3std3__45__cpo5beginE,@object
	.size		_ZN39_INTERNAL_bd812703_4_k_cu_67508371_97774cuda3std3__45__cpo5beginE,(_ZN39_INTERNAL_bd812703_4_k_cu_67508371_97774cuda3std3__441_GLOBAL__N__bd812703_4_k_cu_67508371_97776ignoreE - _ZN39_INTERNAL_bd812703_4_k_cu_67508371_97774cuda3std3__45__cpo5beginE)
_ZN39_INTERNAL_bd812703_4_k_cu_67508371_97774cuda3std3__45__cpo5beginE:
	.zero		1
	.type		_ZN39_INTERNAL_bd812703_4_k_cu_67508371_97774cuda3std3__441_GLOBAL__N__bd812703_4_k_cu_67508371_97776ignoreE,@object
	.size		_ZN39_INTERNAL_bd812703_4_k_cu_67508371_97774cuda3std3__441_GLOBAL__N__bd812703_4_k_cu_67508371_97776ignoreE,(_ZN39_INTERNAL_bd812703_4_k_cu_67508371_97774cute7productE - _ZN39_INTERNAL_bd812703_4_k_cu_67508371_97774cuda3std3__441_GLOBAL__N__bd812703_4_k_cu_67508371_97776ignoreE)
_ZN39_INTERNAL_bd812703_4_k_cu_67508371_97774cuda3std3__441_GLOBAL__N__bd812703_4_k_cu_67508371_97776ignoreE:
	.zero		1
	.type		_ZN39_INTERNAL_bd812703_4_k_cu_67508371_97774cute7productE,@object
	.size		_ZN39_INTERNAL_bd812703_4_k_cu_67508371_97774cute7productE,(_ZN39_INTERNAL_bd812703_4_k_cu_67508371_97774cuda3std3__45__cpo3endE - _ZN39_INTERNAL_bd812703_4_k_cu_67508371_97774cute7productE)
_ZN39_INTERNAL_bd812703_4_k_cu_67508371_97774cute7productE:
	.zero		1
	.type		_ZN39_INTERNAL_bd812703_4_k_cu_67508371_97774cuda3std3__45__cpo3endE,@object
	.size		_ZN39_INTERNAL_bd812703_4_k_cu_67508371_97774cuda3std3__45__cpo3endE,(_ZN39_INTERNAL_bd812703_4_k_cu_67508371_97774cuda3std3__419piecewise_constructE - _ZN39_INTERNAL_bd812703_4_k_cu_67508371_97774cuda3std3__45__cpo3endE)
_ZN39_INTERNAL_bd812703_4_k_cu_67508371_97774cuda3std3__45__cpo3endE:
	.zero		1
	.type		_ZN39_INTERNAL_bd812703_4_k_cu_67508371_97774cuda3std3__419piecewise_constructE,@object
	.size		_ZN39_INTERNAL_bd812703_4_k_cu_67508371_97774cuda3std3__419piecewise_constructE,(_ZN39_INTERNAL_bd812703_4_k_cu_67508371_97774cuda3std3__45__cpo4cendE - _ZN39_INTERNAL_bd812703_4_k_cu_67508371_97774cuda3std3__419piecewise_constructE)
_ZN39_INTERNAL_bd812703_4_k_cu_67508371_97774cuda3std3__419piecewise_constructE:
	.zero		1
	.type		_ZN39_INTERNAL_bd812703_4_k_cu_67508371_97774cuda3std3__45__cpo4cendE,@object
	.size		_ZN39_INTERNAL_bd812703_4_k_cu_67508371_97774cuda3std3__45__cpo4cendE,(_ZN39_INTERNAL_bd812703_4_k_cu_67508371_97774cuda3std6ranges3__45__cpo4swapE - _ZN39_INTERNAL_bd812703_4_k_cu_67508371_97774cuda3std3__45__cpo4cendE)
_ZN39_INTERNAL_bd812703_4_k_cu_67508371_97774cuda3std3__45__cpo4cendE:
	.zero		1
	.type		_ZN39_INTERNAL_bd812703_4_k_cu_67508371_97774cuda3std6ranges3__45__cpo4swapE,@object
	.size		_ZN39_INTERNAL_bd812703_4_k_cu_67508371_97774cuda3std6ranges3__45__cpo4swapE,(.L_8 - _ZN39_INTERNAL_bd812703_4_k_cu_67508371_97774cuda3std6ranges3__45__cpo4swapE)
_ZN39_INTERNAL_bd812703_4_k_cu_67508371_97774cuda3std6ranges3__45__cpo4swapE:
	.zero		1
.L_8:


//--------------------- .nv.constant0._ZN7cutlass13device_kernelINS_4gemm6kernel13GemmUniversalIN4cute5tupleIJiiiiEEENS1_10collective13CollectiveMmaINS1_34MainloopSm90TmaGmmaWarpSpecializedILi8ENS5_IJNS4_1CILi1EEESB_SB_EEENS1_35KernelTmaWarpSpecializedCooperativeEEENS5_IJNSA_ILi128EEENSA_ILi80EEENSA_ILi64EEEEEENS_6half_tENS5_IJlSB_lEEESJ_SK_NS4_8TiledMMAINS4_8MMA_AtomIJNS4_4SM904GMMA25MMA_64x16x16_F32F16F16_SSILNSO_5MajorE0ELSQ_0ELNSO_7ScaleInE1ELSR_1EEEEEENS4_6LayoutINS5_IJNSA_ILi2EEESB_SB_EEENS5_IJSB_NSA_ILi0EEESX_EEEEENS5_IJNS4_10UnderscoreES10_S10_EEEEENS4_13SM90_TMA_LOADENS4_14ComposedLayoutINS4_7SwizzleILi3ELi4ELi3EEENS4_18smem_ptr_flag_bitsILi16EEENSU_INS5_IJNSA_ILi8EEESH_EEENS5_IJSH_SB_EEEEEEEvNS4_8identityES13_S1D_vS1E_EENS_8epilogue10collective6detail29Sm90TmaWarpSpecializedAdapterINS1H_15DefaultEpilogueISJ_SK_SK_NS1G_6thread17LinearCombinationISJ_Li1EffLNS1L_9ScaleType4KindE0ELNS_15FloatRoundStyleE2ESJ_EENS1_15EpilogueDefaultEEEEEvvEEEEvNT_6ParamsE --------------------------
	.section	.nv.constant0._ZN7cutlass13device_kernelINS_4gemm6kernel13GemmUniversalIN4cute5tupleIJiiiiEEENS1_10collective13CollectiveMmaINS1_34MainloopSm90TmaGmmaWarpSpecializedILi8ENS5_IJNS4_1CILi1EEESB_SB_EEENS1_35KernelTmaWarpSpecializedCooperativeEEENS5_IJNSA_ILi128EEENSA_ILi80EEENSA_ILi64EEEEEENS_6half_tENS5_IJlSB_lEEESJ_SK_NS4_8TiledMMAINS4_8MMA_AtomIJNS4_4SM904GMMA25MMA_64x16x16_F32F16F16_SSILNSO_5MajorE0ELSQ_0ELNSO_7ScaleInE1ELSR_1EEEEEENS4_6LayoutINS5_IJNSA_ILi2EEESB_SB_EEENS5_IJSB_NSA_ILi0EEESX_EEEEENS5_IJNS4_10UnderscoreES10_S10_EEEEENS4_13SM90_TMA_LOADENS4_14ComposedLayoutINS4_7SwizzleILi3ELi4ELi3EEENS4_18smem_ptr_flag_bitsILi16EEENSU_INS5_IJNSA_ILi8EEESH_EEENS5_IJSH_SB_EEEEEEEvNS4_8identityES13_S1D_vS1E_EENS_8epilogue10collective6detail29Sm90TmaWarpSpecializedAdapterINS1H_15DefaultEpilogueISJ_SK_SK_NS1G_6thread17LinearCombinationISJ_Li1EffLNS1L_9ScaleType4KindE0ELNS_15FloatRoundStyleE2ESJ_EENS1_15EpilogueDefaultEEEEEvvEEEEvNT_6ParamsE,"a",@progbits
	.sectionflags	@""
	.align	4
.nv.constant0._ZN7cutlass13device_kernelINS_4gemm6kernel13GemmUniversalIN4cute5tupleIJiiiiEEENS1_10collective13CollectiveMmaINS1_34MainloopSm90TmaGmmaWarpSpecializedILi8ENS5_IJNS4_1CILi1EEESB_SB_EEENS1_35KernelTmaWarpSpecializedCooperativeEEENS5_IJNSA_ILi128EEENSA_ILi80EEENSA_ILi64EEEEEENS_6half_tENS5_IJlSB_lEEESJ_SK_NS4_8TiledMMAINS4_8MMA_AtomIJNS4_4SM904GMMA25MMA_64x16x16_F32F16F16_SSILNSO_5MajorE0ELSQ_0ELNSO_7ScaleInE1ELSR_1EEEEEENS4_6LayoutINS5_IJNSA_ILi2EEESB_SB_EEENS5_IJSB_NSA_ILi0EEESX_EEEEENS5_IJNS4_10UnderscoreES10_S10_EEEEENS4_13SM90_TMA_LOADENS4_14ComposedLayoutINS4_7SwizzleILi3ELi4ELi3EEENS4_18smem_ptr_flag_bitsILi16EEENSU_INS5_IJNSA_ILi8EEESH_EEENS5_IJSH_SB_EEEEEEEvNS4_8identityES13_S1D_vS1E_EENS_8epilogue10collective6detail29Sm90TmaWarpSpecializedAdapterINS1H_15DefaultEpilogueISJ_SK_SK_NS1G_6thread17LinearCombinationISJ_Li1EffLNS1L_9ScaleType4KindE0ELNS_15FloatRoundStyleE2ESJ_EENS1_15EpilogueDefaultEEEEEvvEEEEvNT_6ParamsE:
	.zero		1664


//--------------------- SYMBOLS --------------------------

	.type		.nv.reservedSmem.offset0,@object
	.size		.nv.reservedSmem.offset0,0x4
	.type		__assertfail,@function
